	.target	sm_100a

	.elftype	@"ET_EXEC"


//--------------------- .note.nv.tkinfo           --------------------------
	.section	.note.nv.tkinfo,"",@"SHT_NOTE"
	.sectionflags	@"SHF_NOTE_NV_TKINFO"
	.tkinfo
        /*0018*/ 	.word	0x00000002
        /*0030*/ 	.string	""
        /*0030*/ 	.string	"ptxas"
        /*0030*/ 	.string	"Cuda compilation tools, release 13.0, V13.0.88"
        /*0030*/ 	.string	"Build cuda_13.0.r13.0/compiler.36424714_0"
        /*0030*/ 	.string	"-arch sm_100a -m 64 "



//--------------------- .note.nv.cuinfo           --------------------------
	.section	.note.nv.cuinfo,"",@"SHT_NOTE"
	.sectionflags	@"SHF_NOTE_NV_CUINFO"
        /*0018*/ 	.short	0x0002
        /*001a*/ 	.short	0x0064
        /*001c*/ 	.short	0x0082
	.zero		2


//--------------------- .nv.info                  --------------------------
	.section	.nv.info,"",@"SHT_CUDA_INFO"
	.align	4


	//----- nvinfo : EIATTR_REGCOUNT
	.align		4
        /*0000*/ 	.byte	0x04, 0x2f
        /*0002*/ 	.short	(.L_20 - .L_19)
	.align		4
.L_19:
        /*0004*/ 	.word	index@(_ZN7cutlass13device_kernelINS_4gemm6kernel13GemmUniversalIN4cute5tupleIJiiiiEEENS1_10collective13CollectiveMmaINS1_35MainloopSm100TmaUmmaWarpSpecializedILi3ELi2ELi2ENS5_IJNS4_1CILi2EEENSA_ILi1EEESC_EEEEENS5_IJNSA_ILi256EEESF_NSA_ILi32EEEEEENS_12float_e5m2_tENS5_IJlSC_lEEESI_SJ_NS4_8TiledMMAINS4_8MMA_AtomIJNS4_10MMA_TraitsINS4_25SM100_MMA_F8F6F4_2x1SM_SSEJSI_SI_fSF_SF_NS4_17integral_constantINS4_4UMMA5MajorELSQ_0EEESR_NSO_INSP_7ScaleInELSS_0EEEST_EEEEEENS4_6LayoutINS5_IJSC_SC_SC_EEENS5_IJNSA_ILi0EEESY_SY_EEEEENS5_IJNS4_10UnderscoreES11_S11_EEEEENS4_18SM100_TMA_2SM_LOADENS4_14ComposedLayoutINS4_7SwizzleILi1ELi4ELi3EEENS4_18smem_ptr_flag_bitsILi8EEENSW_INS5_IJNSA_ILi8EEESG_EEENS5_IJSG_SC_EEEEEEEvNS4_8identityES14_S1E_vS1F_EENS_8epilogue10collective18CollectiveEpilogueINS1H_23Sm100TmaWarpSpecializedILi4ELi2ELi64ELb0ELb0EEEJNS5_IJNSA_ILi128EEESF_SG_EEENS5_IJNSW_IS1M_SC_EENSW_INSA_ILi64EEESC_EEEEESI_SJ_SI_SJ_NS1H_6fusion15FusionCallbacksIS1L_NS1S_17LinearCombinationISI_fSI_fLNS_15FloatRoundStyleE2EEES1N_S1R_JEEENS4_5SM1004TMEM4LOAD26SM100_TMEM_LOAD_32dp32b64xENS4_13SM90_TMA_LOADENS15_INS16_ILi2ELi4ELi3EEES19_NSW_INS5_IJS1A_S1P_EEENS5_IJS1P_SC_EEEEEEENS4_39AutoVectorizingCopyWithAssumedAlignmentILi128EEENS4_14SM90_TMA_STOREES27_S29_S29_EEEvvEEEEvNT_6ParamsE)
        /*0008*/ 	.word	0x000000de


	//----- nvinfo : EIATTR_FRAME_SIZE
	.align		4
.L_20:
        /*000c*/ 	.byte	0x04, 0x11
        /*000e*/ 	.short	(.L_22 - .L_21)
	.align		4
.L_21:
        /*0010*/ 	.word	index@($__internal_2_$__cuda_sm10x_tcgen05_guardrail_trap_unallocated_columns_being_dealloced)
        /*0014*/ 	.word	0x00000000


	//----- nvinfo : EIATTR_FRAME_SIZE
	.align		4
.L_22:
        /*0018*/ 	.byte	0x04, 0x11
        /*001a*/ 	.short	(.L_24 - .L_23)
	.align		4
.L_23:
        /*001c*/ 	.word	index@($__internal_1_$__cuda_sm10x_tcgen05_guardrail_trap_phase_invalid_during_alloc)
        /*0020*/ 	.word	0x00000000


	//----- nvinfo : EIATTR_FRAME_SIZE
	.align		4
.L_24:
        /*0024*/ 	.byte	0x04, 0x11
        /*0026*/ 	.short	(.L_26 - .L_25)
	.align		4
.L_25:
        /*0028*/ 	.word	index@($__internal_0_$__cuda_sm10x_tcgen05_guardrail_trap_col_being_dealloced_not_returned_by_alloc)
        /*002c*/ 	.word	0x00000000


	//----- nvinfo : EIATTR_FRAME_SIZE
	.align		4
.L_26:
        /*0030*/ 	.byte	0x04, 0x11
        /*0032*/ 	.short	(.L_28 - .L_27)
	.align		4
.L_27:
        /*0034*/ 	.word	index@(_ZN7cutlass13device_kernelINS_4gemm6kernel13GemmUniversalIN4cute5tupleIJiiiiEEENS1_10collective13CollectiveMmaINS1_35MainloopSm100TmaUmmaWarpSpecializedILi3ELi2ELi2ENS5_IJNS4_1CILi2EEENSA_ILi1EEESC_EEEEENS5_IJNSA_ILi256EEESF_NSA_ILi32EEEEEENS_12float_e5m2_tENS5_IJlSC_lEEESI_SJ_NS4_8TiledMMAINS4_8MMA_AtomIJNS4_10MMA_TraitsINS4_25SM100_MMA_F8F6F4_2x1SM_SSEJSI_SI_fSF_SF_NS4_17integral_constantINS4_4UMMA5MajorELSQ_0EEESR_NSO_INSP_7ScaleInELSS_0EEEST_EEEEEENS4_6LayoutINS5_IJSC_SC_SC_EEENS5_IJNSA_ILi0EEESY_SY_EEEEENS5_IJNS4_10UnderscoreES11_S11_EEEEENS4_18SM100_TMA_2SM_LOADENS4_14ComposedLayoutINS4_7SwizzleILi1ELi4ELi3EEENS4_18smem_ptr_flag_bitsILi8EEENSW_INS5_IJNSA_ILi8EEESG_EEENS5_IJSG_SC_EEEEEEEvNS4_8identityES14_S1E_vS1F_EENS_8epilogue10collective18CollectiveEpilogueINS1H_23Sm100TmaWarpSpecializedILi4ELi2ELi64ELb0ELb0EEEJNS5_IJNSA_ILi128EEESF_SG_EEENS5_IJNSW_IS1M_SC_EENSW_INSA_ILi64EEESC_EEEEESI_SJ_SI_SJ_NS1H_6fusion15FusionCallbacksIS1L_NS1S_17LinearCombinationISI_fSI_fLNS_15FloatRoundStyleE2EEES1N_S1R_JEEENS4_5SM1004TMEM4LOAD26SM100_TMEM_LOAD_32dp32b64xENS4_13SM90_TMA_LOADENS15_INS16_ILi2ELi4ELi3EEES19_NSW_INS5_IJS1A_S1P_EEENS5_IJS1P_SC_EEEEEEENS4_39AutoVectorizingCopyWithAssumedAlignmentILi128EEENS4_14SM90_TMA_STOREES27_S29_S29_EEEvvEEEEvNT_6ParamsE)
        /*0038*/ 	.word	0x00000000


	//----- nvinfo : EIATTR_MIN_STACK_SIZE
	.align		4
.L_28:
        /*003c*/ 	.byte	0x04, 0x12
        /*003e*/ 	.short	(.L_30 - .L_29)
	.align		4
.L_29:
        /*0040*/ 	.word	index@(_ZN7cutlass13device_kernelINS_4gemm6kernel13GemmUniversalIN4cute5tupleIJiiiiEEENS1_10collective13CollectiveMmaINS1_35MainloopSm100TmaUmmaWarpSpecializedILi3ELi2ELi2ENS5_IJNS4_1CILi2EEENSA_ILi1EEESC_EEEEENS5_IJNSA_ILi256EEESF_NSA_ILi32EEEEEENS_12float_e5m2_tENS5_IJlSC_lEEESI_SJ_NS4_8TiledMMAINS4_8MMA_AtomIJNS4_10MMA_TraitsINS4_25SM100_MMA_F8F6F4_2x1SM_SSEJSI_SI_fSF_SF_NS4_17integral_constantINS4_4UMMA5MajorELSQ_0EEESR_NSO_INSP_7ScaleInELSS_0EEEST_EEEEEENS4_6LayoutINS5_IJSC_SC_SC_EEENS5_IJNSA_ILi0EEESY_SY_EEEEENS5_IJNS4_10UnderscoreES11_S11_EEEEENS4_18SM100_TMA_2SM_LOADENS4_14ComposedLayoutINS4_7SwizzleILi1ELi4ELi3EEENS4_18smem_ptr_flag_bitsILi8EEENSW_INS5_IJNSA_ILi8EEESG_EEENS5_IJSG_SC_EEEEEEEvNS4_8identityES14_S1E_vS1F_EENS_8epilogue10collective18CollectiveEpilogueINS1H_23Sm100TmaWarpSpecializedILi4ELi2ELi64ELb0ELb0EEEJNS5_IJNSA_ILi128EEESF_SG_EEENS5_IJNSW_IS1M_SC_EENSW_INSA_ILi64EEESC_EEEEESI_SJ_SI_SJ_NS1H_6fusion15FusionCallbacksIS1L_NS1S_17LinearCombinationISI_fSI_fLNS_15FloatRoundStyleE2EEES1N_S1R_JEEENS4_5SM1004TMEM4LOAD26SM100_TMEM_LOAD_32dp32b64xENS4_13SM90_TMA_LOADENS15_INS16_ILi2ELi4ELi3EEES19_NSW_INS5_IJS1A_S1P_EEENS5_IJS1P_SC_EEEEEEENS4_39AutoVectorizingCopyWithAssumedAlignmentILi128EEENS4_14SM90_TMA_STOREES27_S29_S29_EEEvvEEEEvNT_6ParamsE)
        /*0044*/ 	.word	0x00000000
.L_30:


//--------------------- .nv.compat                --------------------------
	.section	.nv.compat,"",@"SHT_CUDA_COMPAT_INFO"
	.align	4
        /*0000*/ 	.byte	0x02, 0x09, 0x01, 0x00, 0x02, 0x02, 0x02, 0x00, 0x02, 0x05, 0x05, 0x00, 0x03, 0x07, 0x01, 0x01
        /*0010*/ 	.byte	0x02, 0x03, 0x01, 0x00, 0x02, 0x06, 0x01, 0x00, 0x04, 0x0b, 0x08, 0x00, 0x09, 0x00, 0x00, 0x00
        /*0020*/ 	.byte	0x00, 0x00, 0x00, 0x00


//--------------------- .nv.info._ZN7cutlass13device_kernelINS_4gemm6kernel13GemmUniversalIN4cute5tupleIJiiiiEEENS1_10collective13CollectiveMmaINS1_35MainloopSm100TmaUmmaWarpSpecializedILi3ELi2ELi2ENS5_IJNS4_1CILi2EEENSA_ILi1EEESC_EEEEENS5_IJNSA_ILi256EEESF_NSA_ILi32EEEEEENS_12float_e5m2_tENS5_IJlSC_lEEESI_SJ_NS4_8TiledMMAINS4_8MMA_AtomIJNS4_10MMA_TraitsINS4_25SM100_MMA_F8F6F4_2x1SM_SSEJSI_SI_fSF_SF_NS4_17integral_constantINS4_4UMMA5MajorELSQ_0EEESR_NSO_INSP_7ScaleInELSS_0EEEST_EEEEEENS4_6LayoutINS5_IJSC_SC_SC_EEENS5_IJNSA_ILi0EEESY_SY_EEEEENS5_IJNS4_10UnderscoreES11_S11_EEEEENS4_18SM100_TMA_2SM_LOADENS4_14ComposedLayoutINS4_7SwizzleILi1ELi4ELi3EEENS4_18smem_ptr_flag_bitsILi8EEENSW_INS5_IJNSA_ILi8EEESG_EEENS5_IJSG_SC_EEEEEEEvNS4_8identityES14_S1E_vS1F_EENS_8epilogue10collective18CollectiveEpilogueINS1H_23Sm100TmaWarpSpecializedILi4ELi2ELi64ELb0ELb0EEEJNS5_IJNSA_ILi128EEESF_SG_EEENS5_IJNSW_IS1M_SC_EENSW_INSA_ILi64EEESC_EEEEESI_SJ_SI_SJ_NS1H_6fusion15FusionCallbacksIS1L_NS1S_17LinearCombinationISI_fSI_fLNS_15FloatRoundStyleE2EEES1N_S1R_JEEENS4_5SM1004TMEM4LOAD26SM100_TMEM_LOAD_32dp32b64xENS4_13SM90_TMA_LOADENS15_INS16_ILi2ELi4ELi3EEES19_NSW_INS5_IJS1A_S1P_EEENS5_IJS1P_SC_EEEEEEENS4_39AutoVectorizingCopyWithAssumedAlignmentILi128EEENS4_14SM90_TMA_STOREES27_S29_S29_EEEvvEEEEvNT_6ParamsE --------------------------
	.section	.nv.info._ZN7cutlass13device_kernelINS_4gemm6kernel13GemmUniversalIN4cute5tupleIJiiiiEEENS1_10collective13CollectiveMmaINS1_35MainloopSm100TmaUmmaWarpSpecializedILi3ELi2ELi2ENS5_IJNS4_1CILi2EEENSA_ILi1EEESC_EEEEENS5_IJNSA_ILi256EEESF_NSA_ILi32EEEEEENS_12float_e5m2_tENS5_IJlSC_lEEESI_SJ_NS4_8TiledMMAINS4_8MMA_AtomIJNS4_10MMA_TraitsINS4_25SM100_MMA_F8F6F4_2x1SM_SSEJSI_SI_fSF_SF_NS4_17integral_constantINS4_4UMMA5MajorELSQ_0EEESR_NSO_INSP_7ScaleInELSS_0EEEST_EEEEEENS4_6LayoutINS5_IJSC_SC_SC_EEENS5_IJNSA_ILi0EEESY_SY_EEEEENS5_IJNS4_10UnderscoreES11_S11_EEEEENS4_18SM100_TMA_2SM_LOADENS4_14ComposedLayoutINS4_7SwizzleILi1ELi4ELi3EEENS4_18smem_ptr_flag_bitsILi8EEENSW_INS5_IJNSA_ILi8EEESG_EEENS5_IJSG_SC_EEEEEEEvNS4_8identityES14_S1E_vS1F_EENS_8epilogue10collective18CollectiveEpilogueINS1H_23Sm100TmaWarpSpecializedILi4ELi2ELi64ELb0ELb0EEEJNS5_IJNSA_ILi128EEESF_SG_EEENS5_IJNSW_IS1M_SC_EENSW_INSA_ILi64EEESC_EEEEESI_SJ_SI_SJ_NS1H_6fusion15FusionCallbacksIS1L_NS1S_17LinearCombinationISI_fSI_fLNS_15FloatRoundStyleE2EEES1N_S1R_JEEENS4_5SM1004TMEM4LOAD26SM100_TMEM_LOAD_32dp32b64xENS4_13SM90_TMA_LOADENS15_INS16_ILi2ELi4ELi3EEES19_NSW_INS5_IJS1A_S1P_EEENS5_IJS1P_SC_EEEEEEENS4_39AutoVectorizingCopyWithAssumedAlignmentILi128EEENS4_14SM90_TMA_STOREES27_S29_S29_EEEvvEEEEvNT_6ParamsE,"",@"SHT_CUDA_INFO"
	.sectionflags	@""
	.align	4


	//----- nvinfo : EIATTR_CUDA_API_VERSION
	.align		4
        /*0000*/ 	.byte	0x04, 0x37
        /*0002*/ 	.short	(.L_32 - .L_31)
.L_31:
        /*0004*/ 	.word	0x00000082


	//----- nvinfo : EIATTR_KPARAM_INFO
	.align		4
.L_32:
        /*0008*/ 	.byte	0x04, 0x17
        /*000a*/ 	.short	(.L_34 - .L_33)
.L_33:
        /*000c*/ 	.word	0x00000000
        /*0010*/ 	.short	0x0000
        /*0012*/ 	.short	0x0000
        /*0014*/ 	.byte	0x00, 0xf0, 0x01, 0x20


	//----- nvinfo : EIATTR_AT_ENTRY_FRAGMENTS
	.align		4
.L_34:
        /*0018*/ 	.byte	0x04, 0x4f
        /*001a*/ 	.short	(.L_36 - .L_35)


	//   ....[0]....
.L_35:
        /*001c*/ 	.word	0x00000007


	//----- nvinfo : EIATTR_RESERVED_SMEM_USED
	.align		4
.L_36:
        /*0020*/ 	.byte	0x01, 0x41
	.zero		2


	//----- nvinfo : EIATTR_SPARSE_MMA_MASK
	.align		4
        /*0024*/ 	.byte	0x03, 0x50
        /*0026*/ 	.short	0x0000


	//----- nvinfo : EIATTR_TCGEN05_2CTA_USED
	.align		4
        /*0028*/ 	.byte	0x01, 0x52
	.zero		2


	//----- nvinfo : EIATTR_MAXREG_COUNT
	.align		4
        /*002c*/ 	.byte	0x03, 0x1b
        /*002e*/ 	.short	0x00ff


	//----- nvinfo : EIATTR_NUM_BARRIERS
	.align		4
        /*0030*/ 	.byte	0x02, 0x4c
        /*0032*/ 	.byte	0x07
	.zero		1


	//----- nvinfo : EIATTR_EXTERNS
	.align		4
        /*0034*/ 	.byte	0x04, 0x0f
        /*0036*/ 	.short	(.L_38 - .L_37)


	//   ....[0]....
	.align		4
.L_37:
        /*0038*/ 	.word	index@(__assertfail)


	//----- nvinfo : EIATTR_MERCURY_ISA_VERSION
	.align		4
.L_38:
        /*003c*/ 	.byte	0x03, 0x5f
        /*003e*/ 	.short	0x0101


	//----- nvinfo : EIATTR_INT_WARP_WIDE_INSTR_OFFSETS
	.align		4
        /*0040*/ 	.byte	0x04, 0x31
        /*0042*/ 	.short	(.L_40 - .L_39)


	//   ....[0]....
.L_39:
        /*0044*/ 	.word	0x00000cb0


	//   ....[1]....
        /*0048*/ 	.word	0x00000d50


	//   ....[2]....
        /*004c*/ 	.word	0x00002070


	//   ....[3]....
        /*0050*/ 	.word	0x00003c50


	//   ....[4]....
        /*0054*/ 	.word	0x00003c70


	//   ....[5]....
        /*0058*/ 	.word	0x00003ca0


	//   ....[6]....
        /*005c*/ 	.word	0x000045e0


	//   ....[7]....
        /*0060*/ 	.word	0x00004650


	//   ....[8]....
        /*0064*/ 	.word	0x00004730


	//   ....[9]....
        /*0068*/ 	.word	0x000047b0


	//   ....[10]....
        /*006c*/ 	.word	0x000048c0


	//   ....[11]....
        /*0070*/ 	.word	0x00004950


	//   ....[12]....
        /*0074*/ 	.word	0x00004b30


	//   ....[13]....
        /*0078*/ 	.word	0x00004c90


	//----- nvinfo : EIATTR_COOP_GROUP_MASK_REGIDS
	.align		4
.L_40:
        /*007c*/ 	.byte	0x04, 0x29
        /*007e*/ 	.short	(.L_42 - .L_41)


	//   ....[0]....
.L_41:
        /*0080*/ 	.word	0xffffffff


	//   ....[1]....
        /*0084*/ 	.word	0xffffffff


	//   ....[2]....
        /*0088*/ 	.word	0xffffffff


	//   ....[3]....
        /*008c*/ 	.word	0xffffffff


	//   ....[4]....
        /*0090*/ 	.word	0xffffffff


	//   ....[5]....
        /*0094*/ 	.word	0xffffffff


	//   ....[6]....
        /*0098*/ 	.word	0xffffffff


	//   ....[7]....
        /*009c*/ 	.word	0xffffffff


	//   ....[8]....
        /*00a0*/ 	.word	0xffffffff


	//   ....[9]....
        /*00a4*/ 	.word	0xffffffff


	//   ....[10]....
        /*00a8*/ 	.word	0xffffffff


	//   ....[11]....
        /*00ac*/ 	.word	0xffffffff


	//   ....[12]....
        /*00b0*/ 	.word	0xffffffff


	//   ....[13]....
        /*00b4*/ 	.word	0xffffffff


	//----- nvinfo : EIATTR_COOP_GROUP_INSTR_OFFSETS
	.align		4
.L_42:
        /*00b8*/ 	.byte	0x04, 0x28
        /*00ba*/ 	.short	(.L_44 - .L_43)


	//   ....[0]....
.L_43:
        /*00bc*/ 	.word	0x000000c0


	//   ....[1]....
        /*00c0*/ 	.word	0x00000500


	//   ....[2]....
        /*00c4*/ 	.word	0x00000660


	//   ....[3]....
        /*00c8*/ 	.word	0x000007f0


	//   ....[4]....
        /*00cc*/ 	.word	0x000008e0


	//   ....[5]....
        /*00d0*/ 	.word	0x00000a40


	//   ....[6]....
        /*00d4*/ 	.word	0x00000b90


	//   ....[7]....
        /*00d8*/ 	.word	0x00000dd0


	//   ....[8]....
        /*00dc*/ 	.word	0x00001f50


	//   ....[9]....
        /*00e0*/ 	.word	0x00002ca0


	//   ....[10]....
        /*00e4*/ 	.word	0x00003170


	//   ....[11]....
        /*00e8*/ 	.word	0x000031a0


	//   ....[12]....
        /*00ec*/ 	.word	0x00003b50


	//   ....[13]....
        /*00f0*/ 	.word	0x00003d60


	//----- nvinfo : EIATTR_VRC_CTA_INIT_COUNT
	.align		4
.L_44:
        /*00f4*/ 	.byte	0x02, 0x4a
        /*00f6*/ 	.byte	0x80
	.zero		1


	//----- nvinfo : EIATTR_SYSCALL_OFFSETS
	.align		4
        /*00f8*/ 	.byte	0x04, 0x46
        /*00fa*/ 	.short	(.L_46 - .L_45)


	//   ....[0]....
.L_45:
        /*00fc*/ 	.word	0x00005700


	//   ....[1]....
        /*0100*/ 	.word	0x00005840


	//   ....[2]....
        /*0104*/ 	.word	0x000060a0


	//   ....[3]....
        /*0108*/ 	.word	0x000076c0


	//   ....[4]....
        /*010c*/ 	.word	0x00008c70


	//   ....[5]....
        /*0110*/ 	.word	0x0000a240


	//----- nvinfo : EIATTR_MBARRIER_INSTR_OFFSETS
	.align		4
.L_46:
        /*0114*/ 	.byte	0x04, 0x39
        /*0116*/ 	.short	(.L_48 - .L_47)


	//   ....[0]....
.L_47:
        /*0118*/ 	.word	0x000005f0
        /*011c*/ 	.word	0x000000ff
        /*0120*/ 	.word	0x00000000
        /*0124*/ 	.short	0x0100
        /*0126*/ 	.byte	0x08
	.zero		1


	//   ....[1]....
        /*0128*/ 	.word	0x00000600
        /*012c*/ 	.word	0x000000ff
        /*0130*/ 	.word	0x00000018
        /*0134*/ 	.short	0x0100
        /*0136*/ 	.byte	0x08
	.zero		1


	//   ....[2]....
        /*0138*/ 	.word	0x00000610
        /*013c*/ 	.word	0x000000ff
        /*0140*/ 	.word	0x00000008
        /*0144*/ 	.short	0x0100
        /*0146*/ 	.byte	0x08
	.zero		1


	//   ....[3]....
        /*0148*/ 	.word	0x00000620
        /*014c*/ 	.word	0x000000ff
        /*0150*/ 	.word	0x00000020
        /*0154*/ 	.short	0x0100
        /*0156*/ 	.byte	0x08
	.zero		1


	//   ....[4]....
        /*0158*/ 	.word	0x00000630
        /*015c*/ 	.word	0x000000ff
        /*0160*/ 	.word	0x00000010
        /*0164*/ 	.short	0x0100
        /*0166*/ 	.byte	0x08
	.zero		1


	//   ....[5]....
        /*0168*/ 	.word	0x00000640
        /*016c*/ 	.word	0x000000ff
        /*0170*/ 	.word	0x00000028
        /*0174*/ 	.short	0x0100
        /*0176*/ 	.byte	0x08
	.zero		1


	//   ....[6]....
        /*0178*/ 	.word	0x00000760
        /*017c*/ 	.word	0x000000ff
        /*0180*/ 	.word	0x00000030
        /*0184*/ 	.short	0x0100
        /*0186*/ 	.byte	0x09
	.zero		1


	//   ....[7]....
        /*0188*/ 	.word	0x00000770
        /*018c*/ 	.word	0x000000ff
        /*0190*/ 	.word	0x00000050
        /*0194*/ 	.short	0x0100
        /*0196*/ 	.byte	0x09
	.zero		1


	//   ....[8]....
        /*0198*/ 	.word	0x00000780
        /*019c*/ 	.word	0x000000ff
        /*01a0*/ 	.word	0x00000038
        /*01a4*/ 	.short	0x0100
        /*01a6*/ 	.byte	0x09
	.zero		1


	//   ....[9]....
        /*01a8*/ 	.word	0x00000790
        /*01ac*/ 	.word	0x000000ff
        /*01b0*/ 	.word	0x00000058
        /*01b4*/ 	.short	0x0100
        /*01b6*/ 	.byte	0x09
	.zero		1


	//   ....[10]....
        /*01b8*/ 	.word	0x000007a0
        /*01bc*/ 	.word	0x000000ff
        /*01c0*/ 	.word	0x00000040
        /*01c4*/ 	.short	0x0100
        /*01c6*/ 	.byte	0x09
	.zero		1


	//   ....[11]....
        /*01c8*/ 	.word	0x000007b0
        /*01cc*/ 	.word	0x000000ff
        /*01d0*/ 	.word	0x00000060
        /*01d4*/ 	.short	0x0100
        /*01d6*/ 	.byte	0x09
	.zero		1


	//   ....[12]....
        /*01d8*/ 	.word	0x000007c0
        /*01dc*/ 	.word	0x000000ff
        /*01e0*/ 	.word	0x00000048
        /*01e4*/ 	.short	0x0100
        /*01e6*/ 	.byte	0x09
	.zero		1


	//   ....[13]....
        /*01e8*/ 	.word	0x000007d0
        /*01ec*/ 	.word	0x000000ff
        /*01f0*/ 	.word	0x00000068
        /*01f4*/ 	.short	0x0100
        /*01f6*/ 	.byte	0x09
	.zero		1


	//   ....[14]....
        /*01f8*/ 	.word	0x000008b0
        /*01fc*/ 	.word	0x000000ff
        /*0200*/ 	.word	0x00000070
        /*0204*/ 	.short	0x0100
        /*0206*/ 	.byte	0x08
	.zero		1


	//   ....[15]....
        /*0208*/ 	.word	0x000008c0
        /*020c*/ 	.word	0x000000ff
        /*0210*/ 	.word	0x00000078
        /*0214*/ 	.short	0x0100
        /*0216*/ 	.byte	0x08
	.zero		1


	//   ....[16]....
        /*0218*/ 	.word	0x000009f0
        /*021c*/ 	.word	0x000000ff
        /*0220*/ 	.word	0x00000080
        /*0224*/ 	.short	0x0100
        /*0226*/ 	.byte	0x08
	.zero		1


	//   ....[17]....
        /*0228*/ 	.word	0x00000a00
        /*022c*/ 	.word	0x000000ff
        /*0230*/ 	.word	0x00000090
        /*0234*/ 	.short	0x0100
        /*0236*/ 	.byte	0x08
	.zero		1


	//   ....[18]....
        /*0238*/ 	.word	0x00000a10
        /*023c*/ 	.word	0x000000ff
        /*0240*/ 	.word	0x00000088
        /*0244*/ 	.short	0x0100
        /*0246*/ 	.byte	0x08
	.zero		1


	//   ....[19]....
        /*0248*/ 	.word	0x00000a20
        /*024c*/ 	.word	0x000000ff
        /*0250*/ 	.word	0x00000098
        /*0254*/ 	.short	0x0100
        /*0256*/ 	.byte	0x08
	.zero		1


	//   ....[20]....
        /*0258*/ 	.word	0x00000b40
        /*025c*/ 	.word	0x000000ff
        /*0260*/ 	.word	0x000000a0
        /*0264*/ 	.short	0x0100
        /*0266*/ 	.byte	0x09
	.zero		1


	//   ....[21]....
        /*0268*/ 	.word	0x00000b50
        /*026c*/ 	.word	0x000000ff
        /*0270*/ 	.word	0x000000b0
        /*0274*/ 	.short	0x0100
        /*0276*/ 	.byte	0x09
	.zero		1


	//   ....[22]....
        /*0278*/ 	.word	0x00000b60
        /*027c*/ 	.word	0x000000ff
        /*0280*/ 	.word	0x000000a8
        /*0284*/ 	.short	0x0100
        /*0286*/ 	.byte	0x09
	.zero		1


	//   ....[23]....
        /*0288*/ 	.word	0x00000b70
        /*028c*/ 	.word	0x000000ff
        /*0290*/ 	.word	0x000000b8
        /*0294*/ 	.short	0x0100
        /*0296*/ 	.byte	0x09
	.zero		1


	//   ....[24]....
        /*0298*/ 	.word	0x00000c60
        /*029c*/ 	.word	0x000000ff
        /*02a0*/ 	.word	0x000000c0
        /*02a4*/ 	.short	0x0100
        /*02a6*/ 	.byte	0x08
	.zero		1


	//   ....[25]....
        /*02a8*/ 	.word	0x00000c70
        /*02ac*/ 	.word	0x000000ff
        /*02b0*/ 	.word	0x000000d0
        /*02b4*/ 	.short	0x0100
        /*02b6*/ 	.byte	0x08
	.zero		1


	//   ....[26]....
        /*02b8*/ 	.word	0x00000c80
        /*02bc*/ 	.word	0x000000ff
        /*02c0*/ 	.word	0x000000c8
        /*02c4*/ 	.short	0x0100
        /*02c6*/ 	.byte	0x08
	.zero		1


	//   ....[27]....
        /*02c8*/ 	.word	0x00000c90
        /*02cc*/ 	.word	0x000000ff
        /*02d0*/ 	.word	0x000000d8
        /*02d4*/ 	.short	0x0100
        /*02d6*/ 	.byte	0x08
	.zero		1


	//   ....[28]....
        /*02d8*/ 	.word	0x00000d80
        /*02dc*/ 	.word	0x000000ff
        /*02e0*/ 	.word	0x000000e0
        /*02e4*/ 	.short	0x0100
        /*02e6*/ 	.byte	0x07
	.zero		1


	//   ....[29]....
        /*02e8*/ 	.word	0x00001780
        /*02ec*/ 	.word	0x00000003
        /*02f0*/ 	.word	0x000000d0
        /*02f4*/ 	.short	0x010a
        /*02f6*/ 	.byte	0xff
	.zero		1


	//   ....[30]....
        /*02f8*/ 	.word	0x000017b0
        /*02fc*/ 	.word	0x00000003
        /*0300*/ 	.word	0x000000c0
        /*0304*/ 	.short	0x0101
        /*0306*/ 	.byte	0xff
	.zero		1


	//   ....[31]....
        /*0308*/ 	.word	0x000018b0
        /*030c*/ 	.word	0x000000ff
        /*0310*/ 	.word	0x00000018
        /*0314*/ 	.short	0x010a
        /*0316*/ 	.byte	0x08
	.zero		1


	//   ....[32]....
        /*0318*/ 	.word	0x00001970
        /*031c*/ 	.word	0x000000ff
        /*0320*/ 	.word	0x00000018
        /*0324*/ 	.short	0x010a
        /*0326*/ 	.byte	0x21
	.zero		1


	//   ....[33]....
        /*0328*/ 	.word	0x00001b30
        /*032c*/ 	.word	0x000000ff
        /*0330*/ 	.word	0x00000018
        /*0334*/ 	.short	0x010a
        /*0336*/ 	.byte	0x08
	.zero		1


	//   ....[34]....
        /*0338*/ 	.word	0x00001c10
        /*033c*/ 	.word	0x000000ff
        /*0340*/ 	.word	0x00000078
        /*0344*/ 	.short	0x0101
        /*0346*/ 	.byte	0x06
	.zero		1


	//   ....[35]....
        /*0348*/ 	.word	0x00001c30
        /*034c*/ 	.word	0x000000ff
        /*0350*/ 	.word	0x00000018
        /*0354*/ 	.short	0x010a
        /*0356*/ 	.byte	0x08
	.zero		1


	//   ....[36]....
        /*0358*/ 	.word	0x00001cb0
        /*035c*/ 	.word	0x000000ff
        /*0360*/ 	.word	0x00000018
        /*0364*/ 	.short	0x010a
        /*0366*/ 	.byte	0x11
	.zero		1


	//   ....[37]....
        /*0368*/ 	.word	0x00001e40
        /*036c*/ 	.word	0x000000ff
        /*0370*/ 	.word	0x00000018
        /*0374*/ 	.short	0x010a
        /*0376*/ 	.byte	0x08
	.zero		1


	//   ....[38]....
        /*0378*/ 	.word	0x00001f80
        /*037c*/ 	.word	0x00000002
        /*0380*/ 	.word	0x00000080
        /*0384*/ 	.short	0x010a
        /*0386*/ 	.byte	0xff
	.zero		1


	//   ....[39]....
        /*0388*/ 	.word	0x00002040
        /*038c*/ 	.word	0x00000002
        /*0390*/ 	.word	0x00000000
        /*0394*/ 	.short	0x0101
        /*0396*/ 	.byte	0xff
	.zero		1


	//   ....[40]....
        /*0398*/ 	.word	0x000025a0
        /*039c*/ 	.word	0x000000ff
        /*03a0*/ 	.word	0x00000000
        /*03a4*/ 	.short	0x010a
        /*03a6*/ 	.byte	0x04
	.zero		1


	//   ....[41]....
        /*03a8*/ 	.word	0x00002630
        /*03ac*/ 	.word	0x000000ff
        /*03b0*/ 	.word	0x00000000
        /*03b4*/ 	.short	0x010a
        /*03b6*/ 	.byte	0x04
	.zero		1


	//   ....[42]....
        /*03b8*/ 	.word	0x000026d0
        /*03bc*/ 	.word	0x00000000
        /*03c0*/ 	.word	0x00000000
        /*03c4*/ 	.short	0x010a
        /*03c6*/ 	.byte	0xff
	.zero		1


	//   ....[43]....
        /*03c8*/ 	.word	0x00002800
        /*03cc*/ 	.word	0x00000000
        /*03d0*/ 	.word	0x000000c0
        /*03d4*/ 	.short	0x010a
        /*03d6*/ 	.byte	0xff
	.zero		1


	//   ....[44]....
        /*03d8*/ 	.word	0x00002870
        /*03dc*/ 	.word	0x00000004
        /*03e0*/ 	.word	0x00000000
        /*03e4*/ 	.short	0x0101
        /*03e6*/ 	.byte	0xff
	.zero		1


	//   ....[45]....
        /*03e8*/ 	.word	0x00002890
        /*03ec*/ 	.word	0x000000ff
        /*03f0*/ 	.word	0x00000090
        /*03f4*/ 	.short	0x010a
        /*03f6*/ 	.byte	0x05
	.zero		1


	//   ....[46]....
        /*03f8*/ 	.word	0x000029b0
        /*03fc*/ 	.word	0x00000000
        /*0400*/ 	.word	0x00000080
        /*0404*/ 	.short	0x010a
        /*0406*/ 	.byte	0xff
	.zero		1


	//   ....[47]....
        /*0408*/ 	.word	0x00002ab0
        /*040c*/ 	.word	0x00000000
        /*0410*/ 	.word	0x00000000
        /*0414*/ 	.short	0x0101
        /*0416*/ 	.byte	0xff
	.zero		1


	//   ....[48]....
        /*0418*/ 	.word	0x00002b40
        /*041c*/ 	.word	0x000000ff
        /*0420*/ 	.word	0x00000090
        /*0424*/ 	.short	0x0106
        /*0426*/ 	.byte	0x05
	.zero		1


	//   ....[49]....
        /*0428*/ 	.word	0x00002b60
        /*042c*/ 	.word	0x000000ff
        /*0430*/ 	.word	0x00000090
        /*0434*/ 	.short	0x010a
        /*0436*/ 	.byte	0x05
	.zero		1


	//   ....[50]....
        /*0438*/ 	.word	0x00002bf0
        /*043c*/ 	.word	0x000000ff
        /*0440*/ 	.word	0x00000090
        /*0444*/ 	.short	0x0106
        /*0446*/ 	.byte	0x04
	.zero		1


	//   ....[51]....
        /*0448*/ 	.word	0x00002c30
        /*044c*/ 	.word	0x00000000
        /*0450*/ 	.word	0x00000090
        /*0454*/ 	.short	0x010a
        /*0456*/ 	.byte	0xff
	.zero		1


	//   ....[52]....
        /*0458*/ 	.word	0x00002e70
        /*045c*/ 	.word	0x000000ff
        /*0460*/ 	.word	0x00000008
        /*0464*/ 	.short	0x010a
        /*0466*/ 	.byte	0x06
	.zero		1


	//   ....[53]....
        /*0468*/ 	.word	0x00002e90
        /*046c*/ 	.word	0x000000ff
        /*0470*/ 	.word	0x00000008
        /*0474*/ 	.short	0x010a
        /*0476*/ 	.byte	0x06
	.zero		1


	//   ....[54]....
        /*0478*/ 	.word	0x00003020
        /*047c*/ 	.word	0x000000ff
        /*0480*/ 	.word	0x00000008
        /*0484*/ 	.short	0x010a
        /*0486*/ 	.byte	0x06
	.zero		1


	//   ....[55]....
        /*0488*/ 	.word	0x00003040
        /*048c*/ 	.word	0x000000ff
        /*0490*/ 	.word	0x00000008
        /*0494*/ 	.short	0x010a
        /*0496*/ 	.byte	0x06
	.zero		1


	//   ....[56]....
        /*0498*/ 	.word	0x00003100
        /*049c*/ 	.word	0x000000ff
        /*04a0*/ 	.word	0x00000000
        /*04a4*/ 	.short	0x0101
        /*04a6*/ 	.byte	0x07
	.zero		1


	//   ....[57]....
        /*04a8*/ 	.word	0x000033e0
        /*04ac*/ 	.word	0x00000000
        /*04b0*/ 	.word	0x00000080
        /*04b4*/ 	.short	0x010a
        /*04b6*/ 	.byte	0xff
	.zero		1


	//   ....[58]....
        /*04b8*/ 	.word	0x000034a0
        /*04bc*/ 	.word	0x00000000
        /*04c0*/ 	.word	0x00000000
        /*04c4*/ 	.short	0x0101
        /*04c6*/ 	.byte	0xff
	.zero		1


	//   ....[59]....
        /*04c8*/ 	.word	0x00003550
        /*04cc*/ 	.word	0x000000ff
        /*04d0*/ 	.word	0x00000000
        /*04d4*/ 	.short	0x010a
        /*04d6*/ 	.byte	0x06
	.zero		1


	//   ....[60]....
        /*04d8*/ 	.word	0x00003560
        /*04dc*/ 	.word	0x000000ff
        /*04e0*/ 	.word	0x000000b0
        /*04e4*/ 	.short	0x010a
        /*04e6*/ 	.byte	0x0b
	.zero		1


	//   ....[61]....
        /*04e8*/ 	.word	0x00003620
        /*04ec*/ 	.word	0x000000ff
        /*04f0*/ 	.word	0x00000000
        /*04f4*/ 	.short	0x010a
        /*04f6*/ 	.byte	0x09
	.zero		1


	//   ....[62]....
        /*04f8*/ 	.word	0x00003760
        /*04fc*/ 	.word	0x000000ff
        /*0500*/ 	.word	0x00000000
        /*0504*/ 	.short	0x010a
        /*0506*/ 	.byte	0x06
	.zero		1


	//   ....[63]....
        /*0508*/ 	.word	0x00003960
        /*050c*/ 	.word	0x000000ff
        /*0510*/ 	.word	0x00000000
        /*0514*/ 	.short	0x010a
        /*0516*/ 	.byte	0x05
	.zero		1


	//   ....[64]....
        /*0518*/ 	.word	0x00003a00
        /*051c*/ 	.word	0x00000000
        /*0520*/ 	.word	0x00000000
        /*0524*/ 	.short	0x010a
        /*0526*/ 	.byte	0xff
	.zero		1


	//   ....[65]....
        /*0528*/ 	.word	0x00003a40
        /*052c*/ 	.word	0x00000000
        /*0530*/ 	.word	0x00000000
        /*0534*/ 	.short	0x010a
        /*0536*/ 	.byte	0xff
	.zero		1


	//   ....[66]....
        /*0538*/ 	.word	0x00003ab0
        /*053c*/ 	.word	0x000000ff
        /*0540*/ 	.word	0x00000000
        /*0544*/ 	.short	0x0101
        /*0546*/ 	.byte	0x05
	.zero		1


	//   ....[67]....
        /*0548*/ 	.word	0x00003af0
        /*054c*/ 	.word	0x000000ff
        /*0550*/ 	.word	0x000000e0
        /*0554*/ 	.short	0x010a
        /*0556*/ 	.byte	0x08
	.zero		1


	//   ....[68]....
        /*0558*/ 	.word	0x00003b40
        /*055c*/ 	.word	0x000000ff
        /*0560*/ 	.word	0x00000000
        /*0564*/ 	.short	0x0101
        /*0566*/ 	.byte	0x05
	.zero		1


	//   ....[69]....
        /*0568*/ 	.word	0x00003f90
        /*056c*/ 	.word	0x00000000
        /*0570*/ 	.word	0x00000080
        /*0574*/ 	.short	0x010a
        /*0576*/ 	.byte	0xff
	.zero		1


	//   ....[70]....
        /*0578*/ 	.word	0x00004050
        /*057c*/ 	.word	0x00000000
        /*0580*/ 	.word	0x00000000
        /*0584*/ 	.short	0x0101
        /*0586*/ 	.byte	0xff
	.zero		1


	//   ....[71]....
        /*0588*/ 	.word	0x00004370
        /*058c*/ 	.word	0x000000ff
        /*0590*/ 	.word	0x00000078
        /*0594*/ 	.short	0x010a
        /*0596*/ 	.byte	0x07
	.zero		1


	//   ....[72]....
        /*0598*/ 	.word	0x00004560
        /*059c*/ 	.word	0x000000ff
        /*05a0*/ 	.word	0x00000050
        /*05a4*/ 	.short	0x010a
        /*05a6*/ 	.byte	0x07
	.zero		1


	//   ....[73]....
        /*05a8*/ 	.word	0x000046d0
        /*05ac*/ 	.word	0x000000ff
        /*05b0*/ 	.word	0x00000030
        /*05b4*/ 	.short	0x010b
        /*05b6*/ 	.byte	0x07
	.zero		1


	//   ....[74]....
        /*05b8*/ 	.word	0x000046e0
        /*05bc*/ 	.word	0x000000ff
        /*05c0*/ 	.word	0x00000000
        /*05c4*/ 	.short	0x0101
        /*05c6*/ 	.byte	0x08
	.zero		1


	//   ....[75]....
        /*05c8*/ 	.word	0x00004700
        /*05cc*/ 	.word	0x000000ff
        /*05d0*/ 	.word	0x00000058
        /*05d4*/ 	.short	0x010a
        /*05d6*/ 	.byte	0x07
	.zero		1


	//   ....[76]....
        /*05d8*/ 	.word	0x00004860
        /*05dc*/ 	.word	0x000000ff
        /*05e0*/ 	.word	0x00000038
        /*05e4*/ 	.short	0x010b
        /*05e6*/ 	.byte	0x07
	.zero		1


	//   ....[77]....
        /*05e8*/ 	.word	0x00004870
        /*05ec*/ 	.word	0x000000ff
        /*05f0*/ 	.word	0x00000000
        /*05f4*/ 	.short	0x0101
        /*05f6*/ 	.byte	0x08
	.zero		1


	//   ....[78]....
        /*05f8*/ 	.word	0x00004880
        /*05fc*/ 	.word	0x000000ff
        /*0600*/ 	.word	0x00000060
        /*0604*/ 	.short	0x010a
        /*0606*/ 	.byte	0x07
	.zero		1


	//   ....[79]....
        /*0608*/ 	.word	0x00004a20
        /*060c*/ 	.word	0x000000ff
        /*0610*/ 	.word	0x00000040
        /*0614*/ 	.short	0x010b
        /*0616*/ 	.byte	0x07
	.zero		1


	//   ....[80]....
        /*0618*/ 	.word	0x00004a90
        /*061c*/ 	.word	0x000000ff
        /*0620*/ 	.word	0x00000000
        /*0624*/ 	.short	0x0101
        /*0626*/ 	.byte	0x08
	.zero		1


	//   ....[81]....
        /*0628*/ 	.word	0x00004ac0
        /*062c*/ 	.word	0x000000ff
        /*0630*/ 	.word	0x00000068
        /*0634*/ 	.short	0x010a
        /*0636*/ 	.byte	0x07
	.zero		1


	//   ....[82]....
        /*0638*/ 	.word	0x00004cd0
        /*063c*/ 	.word	0x000000ff
        /*0640*/ 	.word	0x00000048
        /*0644*/ 	.short	0x010b
        /*0646*/ 	.byte	0x07
	.zero		1


	//   ....[83]....
        /*0648*/ 	.word	0x00004cf0
        /*064c*/ 	.word	0x000000ff
        /*0650*/ 	.word	0x00000000
        /*0654*/ 	.short	0x0101
        /*0656*/ 	.byte	0x0d
	.zero		1


	//   ....[84]....
        /*0658*/ 	.word	0x00004d20
        /*065c*/ 	.word	0x000000ff
        /*0660*/ 	.word	0x00000050
        /*0664*/ 	.short	0x010a
        /*0666*/ 	.byte	0x07
	.zero		1


	//   ....[85]....
        /*0668*/ 	.word	0x00004d40
        /*066c*/ 	.word	0x000000ff
        /*0670*/ 	.word	0x00000058
        /*0674*/ 	.short	0x010a
        /*0676*/ 	.byte	0x07
	.zero		1


	//   ....[86]....
        /*0678*/ 	.word	0x00004d60
        /*067c*/ 	.word	0x000000ff
        /*0680*/ 	.word	0x00000060
        /*0684*/ 	.short	0x010a
        /*0686*/ 	.byte	0x07
	.zero		1


	//   ....[87]....
        /*0688*/ 	.word	0x00004da0
        /*068c*/ 	.word	0x00000000
        /*0690*/ 	.word	0x00000068
        /*0694*/ 	.short	0x010a
        /*0696*/ 	.byte	0xff
	.zero		1


	//   ....[88]....
        /*0698*/ 	.word	0x000050d0
        /*069c*/ 	.word	0x00000000
        /*06a0*/ 	.word	0x00000080
        /*06a4*/ 	.short	0x010a
        /*06a6*/ 	.byte	0xff
	.zero		1


	//   ....[89]....
        /*06a8*/ 	.word	0x000051e0
        /*06ac*/ 	.word	0x00000000
        /*06b0*/ 	.word	0x00000000
        /*06b4*/ 	.short	0x0101
        /*06b6*/ 	.byte	0xff
	.zero		1


	//   ....[90]....
        /*06b8*/ 	.word	0x00005c40
        /*06bc*/ 	.word	0x00000003
        /*06c0*/ 	.word	0x00000030
        /*06c4*/ 	.short	0x010a
        /*06c6*/ 	.byte	0xff
	.zero		1


	//   ....[91]....
        /*06c8*/ 	.word	0x00005c80
        /*06cc*/ 	.word	0x000000bf
        /*06d0*/ 	.word	0x000000a0
        /*06d4*/ 	.short	0x010a
        /*06d6*/ 	.byte	0xff
	.zero		1


	//   ....[92]....
        /*06d8*/ 	.word	0x00005db0
        /*06dc*/ 	.word	0x00000003
        /*06e0*/ 	.word	0x00000030
        /*06e4*/ 	.short	0x010a
        /*06e6*/ 	.byte	0xff
	.zero		1


	//   ....[93]....
        /*06e8*/ 	.word	0x00005f10
        /*06ec*/ 	.word	0x00000000
        /*06f0*/ 	.word	0x00000000
        /*06f4*/ 	.short	0x0101
        /*06f6*/ 	.byte	0xff
	.zero		1


	//   ....[94]....
        /*06f8*/ 	.word	0x00005f70
        /*06fc*/ 	.word	0x000000bf
        /*0700*/ 	.word	0x000000a0
        /*0704*/ 	.short	0x010a
        /*0706*/ 	.byte	0xff
	.zero		1


	//   ....[95]....
        /*0708*/ 	.word	0x00007320
        /*070c*/ 	.word	0x000000ce
        /*0710*/ 	.word	0x00000030
        /*0714*/ 	.short	0x010a
        /*0716*/ 	.byte	0xff
	.zero		1


	//   ....[96]....
        /*0718*/ 	.word	0x000073f0
        /*071c*/ 	.word	0x000000ce
        /*0720*/ 	.word	0x00000030
        /*0724*/ 	.short	0x010a
        /*0726*/ 	.byte	0xff
	.zero		1


	//   ....[97]....
        /*0728*/ 	.word	0x00007530
        /*072c*/ 	.word	0x00000003
        /*0730*/ 	.word	0x00000000
        /*0734*/ 	.short	0x0101
        /*0736*/ 	.byte	0xff
	.zero		1


	//   ....[98]....
        /*0738*/ 	.word	0x000088d0
        /*073c*/ 	.word	0x00000000
        /*0740*/ 	.word	0x00000030
        /*0744*/ 	.short	0x010a
        /*0746*/ 	.byte	0xff
	.zero		1


	//   ....[99]....
        /*0748*/ 	.word	0x000089a0
        /*074c*/ 	.word	0x00000000
        /*0750*/ 	.word	0x00000030
        /*0754*/ 	.short	0x010a
        /*0756*/ 	.byte	0xff
	.zero		1


	//   ....[100]....
        /*0758*/ 	.word	0x00008b00
        /*075c*/ 	.word	0x00000000
        /*0760*/ 	.word	0x00000000
        /*0764*/ 	.short	0x0101
        /*0766*/ 	.byte	0xff
	.zero		1


	//   ....[101]....
        /*0768*/ 	.word	0x00009eb0
        /*076c*/ 	.word	0x00000000
        /*0770*/ 	.word	0x00000030
        /*0774*/ 	.short	0x010a
        /*0776*/ 	.byte	0xff
	.zero		1


	//   ....[102]....
        /*0778*/ 	.word	0x00009f80
        /*077c*/ 	.word	0x00000000
        /*0780*/ 	.word	0x00000030
        /*0784*/ 	.short	0x010a
        /*0786*/ 	.byte	0xff
	.zero		1


	//   ....[103]....
        /*0788*/ 	.word	0x0000a0e0
        /*078c*/ 	.word	0x00000000
        /*0790*/ 	.word	0x00000000
        /*0794*/ 	.short	0x0101
        /*0796*/ 	.byte	0xff
	.zero		1


	//   ....[104]....
        /*0798*/ 	.word	0x0000a4f0
        /*079c*/ 	.word	0x000000bf
        /*07a0*/ 	.word	0x00000000
        /*07a4*/ 	.short	0x0101
        /*07a6*/ 	.byte	0xff
	.zero		1


	//   ....[105]....
        /*07a8*/ 	.word	0x0000b540
        /*07ac*/ 	.word	0x00000003
        /*07b0*/ 	.word	0x000000d0
        /*07b4*/ 	.short	0x010a
        /*07b6*/ 	.byte	0xff
	.zero		1


	//   ....[106]....
        /*07b8*/ 	.word	0x0000b5a0
        /*07bc*/ 	.word	0x00000002
        /*07c0*/ 	.word	0x00000018
        /*07c4*/ 	.short	0x010a
        /*07c6*/ 	.byte	0xff
	.zero		1


	//   ....[107]....
        /*07c8*/ 	.word	0x0000b600
        /*07cc*/ 	.word	0x00000002
        /*07d0*/ 	.word	0x00000018
        /*07d4*/ 	.short	0x010a
        /*07d6*/ 	.byte	0xff
	.zero		1


	//   ....[108]....
        /*07d8*/ 	.word	0x0000b650
        /*07dc*/ 	.word	0x00000002
        /*07e0*/ 	.word	0x00000080
        /*07e4*/ 	.short	0x010a
        /*07e6*/ 	.byte	0xff
	.zero		1


	//   ....[109]....
        /*07e8*/ 	.word	0x0000b6b0
        /*07ec*/ 	.word	0x00000000
        /*07f0*/ 	.word	0x00000000
        /*07f4*/ 	.short	0x010a
        /*07f6*/ 	.byte	0xff
	.zero		1


	//   ....[110]....
        /*07f8*/ 	.word	0x0000b710
        /*07fc*/ 	.word	0x00000000
        /*0800*/ 	.word	0x00000000
        /*0804*/ 	.short	0x010a
        /*0806*/ 	.byte	0xff
	.zero		1


	//   ....[111]....
        /*0808*/ 	.word	0x0000b760
        /*080c*/ 	.word	0x00000000
        /*0810*/ 	.word	0x000000c0
        /*0814*/ 	.short	0x010a
        /*0816*/ 	.byte	0xff
	.zero		1


	//   ....[112]....
        /*0818*/ 	.word	0x0000b7c0
        /*081c*/ 	.word	0x00000000
        /*0820*/ 	.word	0x00000090
        /*0824*/ 	.short	0x010a
        /*0826*/ 	.byte	0xff
	.zero		1


	//   ....[113]....
        /*0828*/ 	.word	0x0000b810
        /*082c*/ 	.word	0x00000000
        /*0830*/ 	.word	0x00000080
        /*0834*/ 	.short	0x010a
        /*0836*/ 	.byte	0xff
	.zero		1


	//   ....[114]....
        /*0838*/ 	.word	0x0000b870
        /*083c*/ 	.word	0x00000000
        /*0840*/ 	.word	0x00000090
        /*0844*/ 	.short	0x010a
        /*0846*/ 	.byte	0xff
	.zero		1


	//   ....[115]....
        /*0848*/ 	.word	0x0000b8d0
        /*084c*/ 	.word	0x00000004
        /*0850*/ 	.word	0x00000008
        /*0854*/ 	.short	0x010a
        /*0856*/ 	.byte	0xff
	.zero		1


	//   ....[116]....
        /*0858*/ 	.word	0x0000b9b0
        /*085c*/ 	.word	0x00000002
        /*0860*/ 	.word	0x00000008
        /*0864*/ 	.short	0x010a
        /*0866*/ 	.byte	0xff
	.zero		1


	//   ....[117]....
        /*0868*/ 	.word	0x0000ba00
        /*086c*/ 	.word	0x00000000
        /*0870*/ 	.word	0x00000080
        /*0874*/ 	.short	0x010a
        /*0876*/ 	.byte	0xff
	.zero		1


	//   ....[118]....
        /*0878*/ 	.word	0x0000ba60
        /*087c*/ 	.word	0x00000000
        /*0880*/ 	.word	0x000000b0
        /*0884*/ 	.short	0x010a
        /*0886*/ 	.byte	0xff
	.zero		1


	//   ....[119]....
        /*0888*/ 	.word	0x0000bac0
        /*088c*/ 	.word	0x00000000
        /*0890*/ 	.word	0x00000000
        /*0894*/ 	.short	0x010a
        /*0896*/ 	.byte	0xff
	.zero		1


	//   ....[120]....
        /*0898*/ 	.word	0x0000bb20
        /*089c*/ 	.word	0x00000000
        /*08a0*/ 	.word	0x00000000
        /*08a4*/ 	.short	0x010a
        /*08a6*/ 	.byte	0xff
	.zero		1


	//   ....[121]....
        /*08a8*/ 	.word	0x0000bb80
        /*08ac*/ 	.word	0x00000000
        /*08b0*/ 	.word	0x000000e0
        /*08b4*/ 	.short	0x010a
        /*08b6*/ 	.byte	0xff
	.zero		1


	//   ....[122]....
        /*08b8*/ 	.word	0x0000bbd0
        /*08bc*/ 	.word	0x00000000
        /*08c0*/ 	.word	0x00000080
        /*08c4*/ 	.short	0x010a
        /*08c6*/ 	.byte	0xff
	.zero		1


	//   ....[123]....
        /*08c8*/ 	.word	0x0000bc30
        /*08cc*/ 	.word	0x00000000
        /*08d0*/ 	.word	0x00000078
        /*08d4*/ 	.short	0x010a
        /*08d6*/ 	.byte	0xff
	.zero		1


	//   ....[124]....
        /*08d8*/ 	.word	0x0000bc90
        /*08dc*/ 	.word	0x00000003
        /*08e0*/ 	.word	0x00000050
        /*08e4*/ 	.short	0x010a
        /*08e6*/ 	.byte	0xff
	.zero		1


	//   ....[125]....
        /*08e8*/ 	.word	0x0000bcf0
        /*08ec*/ 	.word	0x00000003
        /*08f0*/ 	.word	0x00000058
        /*08f4*/ 	.short	0x010a
        /*08f6*/ 	.byte	0xff
	.zero		1


	//   ....[126]....
        /*08f8*/ 	.word	0x0000bd50
        /*08fc*/ 	.word	0x00000003
        /*0900*/ 	.word	0x00000060
        /*0904*/ 	.short	0x010a
        /*0906*/ 	.byte	0xff
	.zero		1


	//   ....[127]....
        /*0908*/ 	.word	0x0000bdb0
        /*090c*/ 	.word	0x00000003
        /*0910*/ 	.word	0x00000068
        /*0914*/ 	.short	0x010a
        /*0916*/ 	.byte	0xff
	.zero		1


	//   ....[128]....
        /*0918*/ 	.word	0x0000be10
        /*091c*/ 	.word	0x00000000
        /*0920*/ 	.word	0x00000050
        /*0924*/ 	.short	0x010a
        /*0926*/ 	.byte	0xff
	.zero		1


	//   ....[129]....
        /*0928*/ 	.word	0x0000be70
        /*092c*/ 	.word	0x00000000
        /*0930*/ 	.word	0x00000058
        /*0934*/ 	.short	0x010a
        /*0936*/ 	.byte	0xff
	.zero		1


	//   ....[130]....
        /*0938*/ 	.word	0x0000bed0
        /*093c*/ 	.word	0x00000000
        /*0940*/ 	.word	0x00000060
        /*0944*/ 	.short	0x010a
        /*0946*/ 	.byte	0xff
	.zero		1


	//   ....[131]....
        /*0948*/ 	.word	0x0000bf20
        /*094c*/ 	.word	0x00000000
        /*0950*/ 	.word	0x00000080
        /*0954*/ 	.short	0x010a
        /*0956*/ 	.byte	0xff
	.zero		1


	//   ....[132]....
        /*0958*/ 	.word	0x0000bf70
        /*095c*/ 	.word	0x00000003
        /*0960*/ 	.word	0x00000030
        /*0964*/ 	.short	0x010a
        /*0966*/ 	.byte	0xff
	.zero		1


	//   ....[133]....
        /*0968*/ 	.word	0x0000bfc0
        /*096c*/ 	.word	0x000000bf
        /*0970*/ 	.word	0x000000a0
        /*0974*/ 	.short	0x010a
        /*0976*/ 	.byte	0xff
	.zero		1


	//   ....[134]....
        /*0978*/ 	.word	0x0000c010
        /*097c*/ 	.word	0x000000ce
        /*0980*/ 	.word	0x00000030
        /*0984*/ 	.short	0x010a
        /*0986*/ 	.byte	0xff
	.zero		1


	//   ....[135]....
        /*0988*/ 	.word	0x0000c060
        /*098c*/ 	.word	0x00000000
        /*0990*/ 	.word	0x00000030
        /*0994*/ 	.short	0x010a
        /*0996*/ 	.byte	0xff
	.zero		1


	//   ....[136]....
        /*0998*/ 	.word	0x0000c0b0
        /*099c*/ 	.word	0x00000000
        /*09a0*/ 	.word	0x00000030
        /*09a4*/ 	.short	0x010a
        /*09a6*/ 	.byte	0xff
	.zero		1


	//----- nvinfo : EIATTR_NUM_MBARRIERS
	.align		4
.L_48:
        /*09a8*/ 	.byte	0x03, 0x38
        /*09aa*/ 	.short	0x001d


	//----- nvinfo : EIATTR_EXIT_INSTR_OFFSETS
	.align		4
        /*09ac*/ 	.byte	0x04, 0x1c
        /*09ae*/ 	.short	(.L_50 - .L_49)


	//   ....[0]....
.L_49:
        /*09b0*/ 	.word	0x00002700


	//   ....[1]....
        /*09b4*/ 	.word	0x00002c00


	//   ....[2]....
        /*09b8*/ 	.word	0x00002c60


	//   ....[3]....
        /*09bc*/ 	.word	0x00003d70


	//   ....[4]....
        /*09c0*/ 	.word	0x00004dd0


	//   ....[5]....
        /*09c4*/ 	.word	0x00004e10


	//   ....[6]....
        /*09c8*/ 	.word	0x0000b530


	//----- nvinfo : EIATTR_MAX_THREADS
	.align		4
.L_50:
        /*09cc*/ 	.byte	0x04, 0x05
        /*09ce*/ 	.short	(.L_52 - .L_51)
.L_51:
        /*09d0*/ 	.word	0x00000100
        /*09d4*/ 	.word	0x00000001
        /*09d8*/ 	.word	0x00000001


	//----- nvinfo : EIATTR_CRS_STACK_SIZE
	.align		4
.L_52:
        /*09dc*/ 	.byte	0x04, 0x1e
        /*09de*/ 	.short	(.L_54 - .L_53)
.L_53:
        /*09e0*/ 	.word	0x00000000


	//----- nvinfo : EIATTR_CBANK_PARAM_SIZE
	.align		4
.L_54:
        /*09e4*/ 	.byte	0x03, 0x19
        /*09e6*/ 	.short	0x0800


	//----- nvinfo : EIATTR_PARAM_CBANK
	.align		4
        /*09e8*/ 	.byte	0x04, 0x0a
        /*09ea*/ 	.short	(.L_56 - .L_55)
	.align		4
.L_55:
        /*09ec*/ 	.word	index@(.nv.constant0._ZN7cutlass13device_kernelINS_4gemm6kernel13GemmUniversalIN4cute5tupleIJiiiiEEENS1_10collective13CollectiveMmaINS1_35MainloopSm100TmaUmmaWarpSpecializedILi3ELi2ELi2ENS5_IJNS4_1CILi2EEENSA_ILi1EEESC_EEEEENS5_IJNSA_ILi256EEESF_NSA_ILi32EEEEEENS_12float_e5m2_tENS5_IJlSC_lEEESI_SJ_NS4_8TiledMMAINS4_8MMA_AtomIJNS4_10MMA_TraitsINS4_25SM100_MMA_F8F6F4_2x1SM_SSEJSI_SI_fSF_SF_NS4_17integral_constantINS4_4UMMA5MajorELSQ_0EEESR_NSO_INSP_7ScaleInELSS_0EEEST_EEEEEENS4_6LayoutINS5_IJSC_SC_SC_EEENS5_IJNSA_ILi0EEESY_SY_EEEEENS5_IJNS4_10UnderscoreES11_S11_EEEEENS4_18SM100_TMA_2SM_LOADENS4_14ComposedLayoutINS4_7SwizzleILi1ELi4ELi3EEENS4_18smem_ptr_flag_bitsILi8EEENSW_INS5_IJNSA_ILi8EEESG_EEENS5_IJSG_SC_EEEEEEEvNS4_8identityES14_S1E_vS1F_EENS_8epilogue10collective18CollectiveEpilogueINS1H_23Sm100TmaWarpSpecializedILi4ELi2ELi64ELb0ELb0EEEJNS5_IJNSA_ILi128EEESF_SG_EEENS5_IJNSW_IS1M_SC_EENSW_INSA_ILi64EEESC_EEEEESI_SJ_SI_SJ_NS1H_6fusion15FusionCallbacksIS1L_NS1S_17LinearCombinationISI_fSI_fLNS_15FloatRoundStyleE2EEES1N_S1R_JEEENS4_5SM1004TMEM4LOAD26SM100_TMEM_LOAD_32dp32b64xENS4_13SM90_TMA_LOADENS15_INS16_ILi2ELi4ELi3EEES19_NSW_INS5_IJS1A_S1P_EEENS5_IJS1P_SC_EEEEEEENS4_39AutoVectorizingCopyWithAssumedAlignmentILi128EEENS4_14SM90_TMA_STOREES27_S29_S29_EEEvvEEEEvNT_6ParamsE)
        /*09f0*/ 	.short	0x0380
        /*09f2*/ 	.short	0x0800


	//----- nvinfo : EIATTR_SW_WAR
	.align		4
.L_56:
        /*09f4*/ 	.byte	0x04, 0x36
        /*09f6*/ 	.short	(.L_58 - .L_57)
.L_57:
        /*09f8*/ 	.word	0x00000008
.L_58:


//--------------------- .nv.callgraph             --------------------------
	.section	.nv.callgraph,"",@"SHT_CUDA_CALLGRAPH"
	.align	4
	.sectionentsize	8
	.align		4
        /*0000*/ 	.word	0x00000000
	.align		4
        /*0004*/ 	.word	0xffffffff
	.align		4
        /*0008*/ 	.word	index@(_ZN7cutlass13device_kernelINS_4gemm6kernel13GemmUniversalIN4cute5tupleIJiiiiEEENS1_10collective13CollectiveMmaINS1_35MainloopSm100TmaUmmaWarpSpecializedILi3ELi2ELi2ENS5_IJNS4_1CILi2EEENSA_ILi1EEESC_EEEEENS5_IJNSA_ILi256EEESF_NSA_ILi32EEEEEENS_12float_e5m2_tENS5_IJlSC_lEEESI_SJ_NS4_8TiledMMAINS4_8MMA_AtomIJNS4_10MMA_TraitsINS4_25SM100_MMA_F8F6F4_2x1SM_SSEJSI_SI_fSF_SF_NS4_17integral_constantINS4_4UMMA5MajorELSQ_0EEESR_NSO_INSP_7ScaleInELSS_0EEEST_EEEEEENS4_6LayoutINS5_IJSC_SC_SC_EEENS5_IJNSA_ILi0EEESY_SY_EEEEENS5_IJNS4_10UnderscoreES11_S11_EEEEENS4_18SM100_TMA_2SM_LOADENS4_14ComposedLayoutINS4_7SwizzleILi1ELi4ELi3EEENS4_18smem_ptr_flag_bitsILi8EEENSW_INS5_IJNSA_ILi8EEESG_EEENS5_IJSG_SC_EEEEEEEvNS4_8identityES14_S1E_vS1F_EENS_8epilogue10collective18CollectiveEpilogueINS1H_23Sm100TmaWarpSpecializedILi4ELi2ELi64ELb0ELb0EEEJNS5_IJNSA_ILi128EEESF_SG_EEENS5_IJNSW_IS1M_SC_EENSW_INSA_ILi64EEESC_EEEEESI_SJ_SI_SJ_NS1H_6fusion15FusionCallbacksIS1L_NS1S_17LinearCombinationISI_fSI_fLNS_15FloatRoundStyleE2EEES1N_S1R_JEEENS4_5SM1004TMEM4LOAD26SM100_TMEM_LOAD_32dp32b64xENS4_13SM90_TMA_LOADENS15_INS16_ILi2ELi4ELi3EEES19_NSW_INS5_IJS1A_S1P_EEENS5_IJS1P_SC_EEEEEEENS4_39AutoVectorizingCopyWithAssumedAlignmentILi128EEENS4_14SM90_TMA_STOREES27_S29_S29_EEEvvEEEEvNT_6ParamsE)
	.align		4
        /*000c*/ 	.word	index@(__assertfail)
	.align		4
        /*0010*/ 	.word	0x00000000
	.align		4
        /*0014*/ 	.word	0xfffffffe
	.align		4
        /*0018*/ 	.word	0x00000000
	.align		4
        /*001c*/ 	.word	0xfffffffd
	.align		4
        /*0020*/ 	.word	0x00000000
	.align		4
        /*0024*/ 	.word	0xfffffffc


//--------------------- .nv.constant4             --------------------------
	.section	.nv.constant4,"a",@progbits
	.align	8
	.align		8
.nv.constant4:
        /*0000*/ 	.dword	__assertfail
	.align		8
        /*0008*/ 	.dword	__unnamed_1
	.align		8
        /*0010*/ 	.dword	__unnamed_2
	.align		8
        /*0018*/ 	.dword	__unnamed_3
	.align		8
        /*0020*/ 	.dword	_ZN39_INTERNAL_ebfffd17_4_k_cu_8bbeadac_93254cuda3std3__45__cpo5beginE
	.align		8
        /*0028*/ 	.dword	_ZN39_INTERNAL_ebfffd17_4_k_cu_8bbeadac_93254cuda3std3__45__cpo3endE
	.align		8
        /*0030*/ 	.dword	_ZN39_INTERNAL_ebfffd17_4_k_cu_8bbeadac_93254cuda3std3__45__cpo6cbeginE
	.align		8
        /*0038*/ 	.dword	_ZN39_INTERNAL_ebfffd17_4_k_cu_8bbeadac_93254cuda3std3__45__cpo4cendE
	.align		8
        /*0040*/ 	.dword	_ZN39_INTERNAL_ebfffd17_4_k_cu_8bbeadac_93254cuda3std3__441_GLOBAL__N__ebfffd17_4_k_cu_8bbeadac_93256ignoreE
	.align		8
        /*0048*/ 	.dword	_ZN39_INTERNAL_ebfffd17_4_k_cu_8bbeadac_93254cuda3std3__419piecewise_constructE
	.align		8
        /*0050*/ 	.dword	_ZN39_INTERNAL_ebfffd17_4_k_cu_8bbeadac_93254cuda3std3__48in_placeE
	.align		8
        /*0058*/ 	.dword	_ZN39_INTERNAL_ebfffd17_4_k_cu_8bbeadac_93254cuda3std6ranges3__45__cpo4swapE
	.align		8
        /*0060*/ 	.dword	_ZN39_INTERNAL_ebfffd17_4_k_cu_8bbeadac_93254cuda3std6ranges3__45__cpo9iter_moveE
	.align		8
        /*0068*/ 	.dword	_ZN39_INTERNAL_ebfffd17_4_k_cu_8bbeadac_93254cute7productE
	.align		8
        /*0070*/ 	.dword	_ZN39_INTERNAL_ebfffd17_4_k_cu_8bbeadac_93254cute1_E
	.align		8
        /*0078*/ 	.dword	$str$25
	.align		8
        /*0080*/ 	.dword	$str$26
	.align		8
        /*0088*/ 	.dword	$str$27
	.align		8
        /*0090*/ 	.dword	$str$28


//--------------------- .text._ZN7cutlass13device_kernelINS_4gemm6kernel13GemmUniversalIN4cute5tupleIJiiiiEEENS1_10collective13CollectiveMmaINS1_35MainloopSm100TmaUmmaWarpSpecializedILi3ELi2ELi2ENS5_IJNS4_1CILi2EEENSA_ILi1EEESC_EEEEENS5_IJNSA_ILi256EEESF_NSA_ILi32EEEEEENS_12float_e5m2_tENS5_IJlSC_lEEESI_SJ_NS4_8TiledMMAINS4_8MMA_AtomIJNS4_10MMA_TraitsINS4_25SM100_MMA_F8F6F4_2x1SM_SSEJSI_SI_fSF_SF_NS4_17integral_constantINS4_4UMMA5MajorELSQ_0EEESR_NSO_INSP_7ScaleInELSS_0EEEST_EEEEEENS4_6LayoutINS5_IJSC_SC_SC_EEENS5_IJNSA_ILi0EEESY_SY_EEEEENS5_IJNS4_10UnderscoreES11_S11_EEEEENS4_18SM100_TMA_2SM_LOADENS4_14ComposedLayoutINS4_7SwizzleILi1ELi4ELi3EEENS4_18smem_ptr_flag_bitsILi8EEENSW_INS5_IJNSA_ILi8EEESG_EEENS5_IJSG_SC_EEEEEEEvNS4_8identityES14_S1E_vS1F_EENS_8epilogue10collective18CollectiveEpilogueINS1H_23Sm100TmaWarpSpecializedILi4ELi2ELi64ELb0ELb0EEEJNS5_IJNSA_ILi128EEESF_SG_EEENS5_IJNSW_IS1M_SC_EENSW_INSA_ILi64EEESC_EEEEESI_SJ_SI_SJ_NS1H_6fusion15FusionCallbacksIS1L_NS1S_17LinearCombinationISI_fSI_fLNS_15FloatRoundStyleE2EEES1N_S1R_JEEENS4_5SM1004TMEM4LOAD26SM100_TMEM_LOAD_32dp32b64xENS4_13SM90_TMA_LOADENS15_INS16_ILi2ELi4ELi3EEES19_NSW_INS5_IJS1A_S1P_EEENS5_IJS1P_SC_EEEEEEENS4_39AutoVectorizingCopyWithAssumedAlignmentILi128EEENS4_14SM90_TMA_STOREES27_S29_S29_EEEvvEEEEvNT_6ParamsE --------------------------
	.section	.text._ZN7cutlass13device_kernelINS_4gemm6kernel13GemmUniversalIN4cute5tupleIJiiiiEEENS1_10collective13CollectiveMmaINS1_35MainloopSm100TmaUmmaWarpSpecializedILi3ELi2ELi2ENS5_IJNS4_1CILi2EEENSA_ILi1EEESC_EEEEENS5_IJNSA_ILi256EEESF_NSA_ILi32EEEEEENS_12float_e5m2_tENS5_IJlSC_lEEESI_SJ_NS4_8TiledMMAINS4_8MMA_AtomIJNS4_10MMA_TraitsINS4_25SM100_MMA_F8F6F4_2x1SM_SSEJSI_SI_fSF_SF_NS4_17integral_constantINS4_4UMMA5MajorELSQ_0EEESR_NSO_INSP_7ScaleInELSS_0EEEST_EEEEEENS4_6LayoutINS5_IJSC_SC_SC_EEENS5_IJNSA_ILi0EEESY_SY_EEEEENS5_IJNS4_10UnderscoreES11_S11_EEEEENS4_18SM100_TMA_2SM_LOADENS4_14ComposedLayoutINS4_7SwizzleILi1ELi4ELi3EEENS4_18smem_ptr_flag_bitsILi8EEENSW_INS5_IJNSA_ILi8EEESG_EEENS5_IJSG_SC_EEEEEEEvNS4_8identityES14_S1E_vS1F_EENS_8epilogue10collective18CollectiveEpilogueINS1H_23Sm100TmaWarpSpecializedILi4ELi2ELi64ELb0ELb0EEEJNS5_IJNSA_ILi128EEESF_SG_EEENS5_IJNSW_IS1M_SC_EENSW_INSA_ILi64EEESC_EEEEESI_SJ_SI_SJ_NS1H_6fusion15FusionCallbacksIS1L_NS1S_17LinearCombinationISI_fSI_fLNS_15FloatRoundStyleE2EEES1N_S1R_JEEENS4_5SM1004TMEM4LOAD26SM100_TMEM_LOAD_32dp32b64xENS4_13SM90_TMA_LOADENS15_INS16_ILi2ELi4ELi3EEES19_NSW_INS5_IJS1A_S1P_EEENS5_IJS1P_SC_EEEEEEENS4_39AutoVectorizingCopyWithAssumedAlignmentILi128EEENS4_14SM90_TMA_STOREES27_S29_S29_EEEvvEEEEvNT_6ParamsE,"ax",@progbits
	.align	128
.text._ZN7cutlass13device_kernelINS_4gemm6kernel13GemmUniversalIN4cute5tupleIJiiiiEEENS1_10collective13CollectiveMmaINS1_35MainloopSm100TmaUmmaWarpSpecializedILi3ELi2ELi2ENS5_IJNS4_1CILi2EEENSA_ILi1EEESC_EEEEENS5_IJNSA_ILi256EEESF_NSA_ILi32EEEEEENS_12float_e5m2_tENS5_IJlSC_lEEESI_SJ_NS4_8TiledMMAINS4_8MMA_AtomIJNS4_10MMA_TraitsINS4_25SM100_MMA_F8F6F4_2x1SM_SSEJSI_SI_fSF_SF_NS4_17integral_constantINS4_4UMMA5MajorELSQ_0EEESR_NSO_INSP_7ScaleInELSS_0EEEST_EEEEEENS4_6LayoutINS5_IJSC_SC_SC_EEENS5_IJNSA_ILi0EEESY_SY_EEEEENS5_IJNS4_10UnderscoreES11_S11_EEEEENS4_18SM100_TMA_2SM_LOADENS4_14ComposedLayoutINS4_7SwizzleILi1ELi4ELi3EEENS4_18smem_ptr_flag_bitsILi8EEENSW_INS5_IJNSA_ILi8EEESG_EEENS5_IJSG_SC_EEEEEEEvNS4_8identityES14_S1E_vS1F_EENS_8epilogue10collective18CollectiveEpilogueINS1H_23Sm100TmaWarpSpecializedILi4ELi2ELi64ELb0ELb0EEEJNS5_IJNSA_ILi128EEESF_SG_EEENS5_IJNSW_IS1M_SC_EENSW_INSA_ILi64EEESC_EEEEESI_SJ_SI_SJ_NS1H_6fusion15FusionCallbacksIS1L_NS1S_17LinearCombinationISI_fSI_fLNS_15FloatRoundStyleE2EEES1N_S1R_JEEENS4_5SM1004TMEM4LOAD26SM100_TMEM_LOAD_32dp32b64xENS4_13SM90_TMA_LOADENS15_INS16_ILi2ELi4ELi3EEES19_NSW_INS5_IJS1A_S1P_EEENS5_IJS1P_SC_EEEEEEENS4_39AutoVectorizingCopyWithAssumedAlignmentILi128EEENS4_14SM90_TMA_STOREES27_S29_S29_EEEvvEEEEvNT_6ParamsE:
        .type           _ZN7cutlass13device_kernelINS_4gemm6kernel13GemmUniversalIN4cute5tupleIJiiiiEEENS1_10collective13CollectiveMmaINS1_35MainloopSm100TmaUmmaWarpSpecializedILi3ELi2ELi2ENS5_IJNS4_1CILi2EEENSA_ILi1EEESC_EEEEENS5_IJNSA_ILi256EEESF_NSA_ILi32EEEEEENS_12float_e5m2_tENS5_IJlSC_lEEESI_SJ_NS4_8TiledMMAINS4_8MMA_AtomIJNS4_10MMA_TraitsINS4_25SM100_MMA_F8F6F4_2x1SM_SSEJSI_SI_fSF_SF_NS4_17integral_constantINS4_4UMMA5MajorELSQ_0EEESR_NSO_INSP_7ScaleInELSS_0EEEST_EEEEEENS4_6LayoutINS5_IJSC_SC_SC_EEENS5_IJNSA_ILi0EEESY_SY_EEEEENS5_IJNS4_10UnderscoreES11_S11_EEEEENS4_18SM100_TMA_2SM_LOADENS4_14ComposedLayoutINS4_7SwizzleILi1ELi4ELi3EEENS4_18smem_ptr_flag_bitsILi8EEENSW_INS5_IJNSA_ILi8EEESG_EEENS5_IJSG_SC_EEEEEEEvNS4_8identityES14_S1E_vS1F_EENS_8epilogue10collective18CollectiveEpilogueINS1H_23Sm100TmaWarpSpecializedILi4ELi2ELi64ELb0ELb0EEEJNS5_IJNSA_ILi128EEESF_SG_EEENS5_IJNSW_IS1M_SC_EENSW_INSA_ILi64EEESC_EEEEESI_SJ_SI_SJ_NS1H_6fusion15FusionCallbacksIS1L_NS1S_17LinearCombinationISI_fSI_fLNS_15FloatRoundStyleE2EEES1N_S1R_JEEENS4_5SM1004TMEM4LOAD26SM100_TMEM_LOAD_32dp32b64xENS4_13SM90_TMA_LOADENS15_INS16_ILi2ELi4ELi3EEES19_NSW_INS5_IJS1A_S1P_EEENS5_IJS1P_SC_EEEEEEENS4_39AutoVectorizingCopyWithAssumedAlignmentILi128EEENS4_14SM90_TMA_STOREES27_S29_S29_EEEvvEEEEvNT_6ParamsE,@function
        .size           _ZN7cutlass13device_kernelINS_4gemm6kernel13GemmUniversalIN4cute5tupleIJiiiiEEENS1_10collective13CollectiveMmaINS1_35MainloopSm100TmaUmmaWarpSpecializedILi3ELi2ELi2ENS5_IJNS4_1CILi2EEENSA_ILi1EEESC_EEEEENS5_IJNSA_ILi256EEESF_NSA_ILi32EEEEEENS_12float_e5m2_tENS5_IJlSC_lEEESI_SJ_NS4_8TiledMMAINS4_8MMA_AtomIJNS4_10MMA_TraitsINS4_25SM100_MMA_F8F6F4_2x1SM_SSEJSI_SI_fSF_SF_NS4_17integral_constantINS4_4UMMA5MajorELSQ_0EEESR_NSO_INSP_7ScaleInELSS_0EEEST_EEEEEENS4_6LayoutINS5_IJSC_SC_SC_EEENS5_IJNSA_ILi0EEESY_SY_EEEEENS5_IJNS4_10UnderscoreES11_S11_EEEEENS4_18SM100_TMA_2SM_LOADENS4_14ComposedLayoutINS4_7SwizzleILi1ELi4ELi3EEENS4_18smem_ptr_flag_bitsILi8EEENSW_INS5_IJNSA_ILi8EEESG_EEENS5_IJSG_SC_EEEEEEEvNS4_8identityES14_S1E_vS1F_EENS_8epilogue10collective18CollectiveEpilogueINS1H_23Sm100TmaWarpSpecializedILi4ELi2ELi64ELb0ELb0EEEJNS5_IJNSA_ILi128EEESF_SG_EEENS5_IJNSW_IS1M_SC_EENSW_INSA_ILi64EEESC_EEEEESI_SJ_SI_SJ_NS1H_6fusion15FusionCallbacksIS1L_NS1S_17LinearCombinationISI_fSI_fLNS_15FloatRoundStyleE2EEES1N_S1R_JEEENS4_5SM1004TMEM4LOAD26SM100_TMEM_LOAD_32dp32b64xENS4_13SM90_TMA_LOADENS15_INS16_ILi2ELi4ELi3EEES19_NSW_INS5_IJS1A_S1P_EEENS5_IJS1P_SC_EEEEEEENS4_39AutoVectorizingCopyWithAssumedAlignmentILi128EEENS4_14SM90_TMA_STOREES27_S29_S29_EEEvvEEEEvNT_6ParamsE,(.L_x_185 - _ZN7cutlass13device_kernelINS_4gemm6kernel13GemmUniversalIN4cute5tupleIJiiiiEEENS1_10collective13CollectiveMmaINS1_35MainloopSm100TmaUmmaWarpSpecializedILi3ELi2ELi2ENS5_IJNS4_1CILi2EEENSA_ILi1EEESC_EEEEENS5_IJNSA_ILi256EEESF_NSA_ILi32EEEEEENS_12float_e5m2_tENS5_IJlSC_lEEESI_SJ_NS4_8TiledMMAINS4_8MMA_AtomIJNS4_10MMA_TraitsINS4_25SM100_MMA_F8F6F4_2x1SM_SSEJSI_SI_fSF_SF_NS4_17integral_constantINS4_4UMMA5MajorELSQ_0EEESR_NSO_INSP_7ScaleInELSS_0EEEST_EEEEEENS4_6LayoutINS5_IJSC_SC_SC_EEENS5_IJNSA_ILi0EEESY_SY_EEEEENS5_IJNS4_10UnderscoreES11_S11_EEEEENS4_18SM100_TMA_2SM_LOADENS4_14ComposedLayoutINS4_7SwizzleILi1ELi4ELi3EEENS4_18smem_ptr_flag_bitsILi8EEENSW_INS5_IJNSA_ILi8EEESG_EEENS5_IJSG_SC_EEEEEEEvNS4_8identityES14_S1E_vS1F_EENS_8epilogue10collective18CollectiveEpilogueINS1H_23Sm100TmaWarpSpecializedILi4ELi2ELi64ELb0ELb0EEEJNS5_IJNSA_ILi128EEESF_SG_EEENS5_IJNSW_IS1M_SC_EENSW_INSA_ILi64EEESC_EEEEESI_SJ_SI_SJ_NS1H_6fusion15FusionCallbacksIS1L_NS1S_17LinearCombinationISI_fSI_fLNS_15FloatRoundStyleE2EEES1N_S1R_JEEENS4_5SM1004TMEM4LOAD26SM100_TMEM_LOAD_32dp32b64xENS4_13SM90_TMA_LOADENS15_INS16_ILi2ELi4ELi3EEES19_NSW_INS5_IJS1A_S1P_EEENS5_IJS1P_SC_EEEEEEENS4_39AutoVectorizingCopyWithAssumedAlignmentILi128EEENS4_14SM90_TMA_STOREES27_S29_S29_EEEvvEEEEvNT_6ParamsE)
        .other          _ZN7cutlass13device_kernelINS_4gemm6kernel13GemmUniversalIN4cute5tupleIJiiiiEEENS1_10collective13CollectiveMmaINS1_35MainloopSm100TmaUmmaWarpSpecializedILi3ELi2ELi2ENS5_IJNS4_1CILi2EEENSA_ILi1EEESC_EEEEENS5_IJNSA_ILi256EEESF_NSA_ILi32EEEEEENS_12float_e5m2_tENS5_IJlSC_lEEESI_SJ_NS4_8TiledMMAINS4_8MMA_AtomIJNS4_10MMA_TraitsINS4_25SM100_MMA_F8F6F4_2x1SM_SSEJSI_SI_fSF_SF_NS4_17integral_constantINS4_4UMMA5MajorELSQ_0EEESR_NSO_INSP_7ScaleInELSS_0EEEST_EEEEEENS4_6LayoutINS5_IJSC_SC_SC_EEENS5_IJNSA_ILi0EEESY_SY_EEEEENS5_IJNS4_10UnderscoreES11_S11_EEEEENS4_18SM100_TMA_2SM_LOADENS4_14ComposedLayoutINS4_7SwizzleILi1ELi4ELi3EEENS4_18smem_ptr_flag_bitsILi8EEENSW_INS5_IJNSA_ILi8EEESG_EEENS5_IJSG_SC_EEEEEEEvNS4_8identityES14_S1E_vS1F_EENS_8epilogue10collective18CollectiveEpilogueINS1H_23Sm100TmaWarpSpecializedILi4ELi2ELi64ELb0ELb0EEEJNS5_IJNSA_ILi128EEESF_SG_EEENS5_IJNSW_IS1M_SC_EENSW_INSA_ILi64EEESC_EEEEESI_SJ_SI_SJ_NS1H_6fusion15FusionCallbacksIS1L_NS1S_17LinearCombinationISI_fSI_fLNS_15FloatRoundStyleE2EEES1N_S1R_JEEENS4_5SM1004TMEM4LOAD26SM100_TMEM_LOAD_32dp32b64xENS4_13SM90_TMA_LOADENS15_INS16_ILi2ELi4ELi3EEES19_NSW_INS5_IJS1A_S1P_EEENS5_IJS1P_SC_EEEEEEENS4_39AutoVectorizingCopyWithAssumedAlignmentILi128EEENS4_14SM90_TMA_STOREES27_S29_S29_EEEvvEEEEvNT_6ParamsE,@"STO_CUDA_ENTRY STV_DEFAULT"
_ZN7cutlass13device_kernelINS_4gemm6kernel13GemmUniversalIN4cute5tupleIJiiiiEEENS1_10collective13CollectiveMmaINS1_35MainloopSm100TmaUmmaWarpSpecializedILi3ELi2ELi2ENS5_IJNS4_1CILi2EEENSA_ILi1EEESC_EEEEENS5_IJNSA_ILi256EEESF_NSA_ILi32EEEEEENS_12float_e5m2_tENS5_IJlSC_lEEESI_SJ_NS4_8TiledMMAINS4_8MMA_AtomIJNS4_10MMA_TraitsINS4_25SM100_MMA_F8F6F4_2x1SM_SSEJSI_SI_fSF_SF_NS4_17integral_constantINS4_4UMMA5MajorELSQ_0EEESR_NSO_INSP_7ScaleInELSS_0EEEST_EEEEEENS4_6LayoutINS5_IJSC_SC_SC_EEENS5_IJNSA_ILi0EEESY_SY_EEEEENS5_IJNS4_10UnderscoreES11_S11_EEEEENS4_18SM100_TMA_2SM_LOADENS4_14ComposedLayoutINS4_7SwizzleILi1ELi4ELi3EEENS4_18smem_ptr_flag_bitsILi8EEENSW_INS5_IJNSA_ILi8EEESG_EEENS5_IJSG_SC_EEEEEEEvNS4_8identityES14_S1E_vS1F_EENS_8epilogue10collective18CollectiveEpilogueINS1H_23Sm100TmaWarpSpecializedILi4ELi2ELi64ELb0ELb0EEEJNS5_IJNSA_ILi128EEESF_SG_EEENS5_IJNSW_IS1M_SC_EENSW_INSA_ILi64EEESC_EEEEESI_SJ_SI_SJ_NS1H_6fusion15FusionCallbacksIS1L_NS1S_17LinearCombinationISI_fSI_fLNS_15FloatRoundStyleE2EEES1N_S1R_JEEENS4_5SM1004TMEM4LOAD26SM100_TMEM_LOAD_32dp32b64xENS4_13SM90_TMA_LOADENS15_INS16_ILi2ELi4ELi3EEES19_NSW_INS5_IJS1A_S1P_EEENS5_IJS1P_SC_EEEEEEENS4_39AutoVectorizingCopyWithAssumedAlignmentILi128EEENS4_14SM90_TMA_STOREES27_S29_S29_EEEvvEEEEvNT_6ParamsE:
[----:B------:R-:W1:Y:S01]  /*0000*/  LDC R1, c[0x0][0x37c] ;  /* 0x0000df00ff017b82 */ /* 0x000e620000000800 */
[----:B------:R-:W2:Y:S01]  /*0010*/  S2R R185, SR_TID.X ;  /* 0x0000000000b97919 */ /* 0x000ea20000002100 */
[----:B------:R-:W3:Y:S06]  /*0020*/  LDCU.64 UR6, c[0x0][0x890] ;  /* 0x00011200ff0677ac */ /* 0x000eec0008000a00 */
[----:B------:R-:W4:Y:S01]  /*0030*/  S2UR UR37, SR_CgaCtaId ;  /* 0x00000000002579c3 */ /* 0x000f220000008800 */
[----:B------:R-:W-:Y:S02]  /*0040*/  PRMT R171, RZ, 0x7610, R171 ;  /* 0x00007610ffab7816 */ /* 0x000fe400000000ab */
[----:B------:R-:W-:Y:S01]  /*0050*/  ELECT P1, URZ, PT ;  /* 0x0000000000ff782f */ /* 0x000fe20003820000 */
[----:B------:R-:W1:Y:S01]  /*0060*/  LDCU.64 UR46, c[0x0][0x358] ;  /* 0x00006b00ff2e77ac */ /* 0x000e620008000a00 */
[----:B---3--:R-:W-:-:S04]  /*0070*/  UISETP.NE.U32.AND UP0, UPT, UR6, URZ, UPT ;  /* 0x000000ff0600728c */ /* 0x008fc8000bf05070 */
[----:B------:R-:W-:Y:S02]  /*0080*/  UISETP.NE.AND.EX UP0, UPT, UR7, URZ, UPT, UP0 ;  /* 0x000000ff0700728c */ /* 0x000fe4000bf05300 */
[----:B----4-:R-:W-:Y:S02]  /*0090*/  ULOP3.LUT UR5, UR37, 0x1, URZ, 0xc0, !UPT ;  /* 0x0000000125057892 */ /* 0x010fe4000f8ec0ff */
[----:B------:R-:W-:Y:S01]  /*00a0*/  ULOP3.LUT UR4, UR37, 0x1, URZ, 0x3c, !UPT ;  /* 0x0000000125047892 */ /* 0x000fe2000f8e3cff */
[----:B--2---:R-:W-:-:S05]  /*00b0*/  SHF.R.U32.HI R173, RZ, 0x5, R185 ;  /* 0x00000005ffad7819 */ /* 0x004fca00000116b9 */
[----:B------:R-:W2:Y:S02]  /*00c0*/  SHFL.IDX PT, R0, R173, RZ, 0x1f ;  /* 0x00001fffad007589 */ /* 0x000ea400000e0000 */
[----:B--2---:R-:W-:Y:S01]  /*00d0*/  R2UR UR10, R0 ;  /* 0x00000000000a72ca */ /* 0x004fe200000e0000 */
[----:B-1----:R-:W-:-:S14]  /*00e0*/  BRA.U UP0, `(.L_x_0) ;  /* 0x00000001002c7547 */ /* 0x002fdc000b800000 */
[----:B------:R-:W1:Y:S02]  /*00f0*/  LDCU.64 UR8, c[0x0][0x888] ;  /* 0x00011100ff0877ac */ /* 0x000e640008000a00 */
[----:B-1----:R-:W-:-:S04]  /*0100*/  UISETP.NE.U32.AND UP0, UPT, UR8, URZ, UPT ;  /* 0x000000ff0800728c */ /* 0x002fc8000bf05070 */
[----:B------:R-:W-:-:S09]  /*0110*/  UISETP.NE.AND.EX UP0, UPT, UR9, URZ, UPT, UP0 ;  /* 0x000000ff0900728c */ /* 0x000fd2000bf05300 */
[----:B------:R-:W-:Y:S05]  /*0120*/  BRA.U !UP0, `(.L_x_1) ;  /* 0x0000000108107547 */ /* 0x000fea000b800000 */
[----:B------:R-:W1:Y:S02]  /*0130*/  LDC.64 R2, c[0x0][0x888] ;  /* 0x00022200ff027b82 */ /* 0x000e640000000a00 */
[----:B-1----:R1:W5:Y:S01]  /*0140*/  LDG.E R81, desc[UR46][R2.64] ;  /* 0x0000002e02517981 */ /* 0x002362000c1e1900 */
[----:B------:R-:W-:Y:S01]  /*0150*/  HFMA2 R171, -RZ, RZ, 0, 5.9604644775390625e-08 ;  /* 0x00000001ffab7431 */ /* 0x000fe200000001ff */
[----:B------:R-:W-:Y:S05]  /*0160*/  BRA `(.L_x_0) ;  /* 0x00000000000c7947 */ /* 0x000fea0003800000 */
.L_x_1:
[----:B------:R-:W1:Y:S01]  /*0170*/  LDCU UR8, c[0x0][0x880] ;  /* 0x00011000ff0877ac */ /* 0x000e620008000800 */
[----:B------:R-:W-:Y:S01]  /*0180*/  HFMA2 R171, -RZ, RZ, 0, 5.9604644775390625e-08 ;  /* 0x00000001ffab7431 */ /* 0x000fe200000001ff */
[----:B-1----:R-:W-:-:S07]  /*0190*/  MOV R81, UR8 ;  /* 0x0000000800517c02 */ /* 0x002fce0008000f00 */
.L_x_0:
[----:B------:R-:W2:Y:S02]  /*01a0*/  LDCU.64 UR8, c[0x0][0x8b0] ;  /* 0x00011600ff0877ac */ /* 0x000ea40008000a00 */
[----:B--2---:R-:W-:-:S04]  /*01b0*/  UISETP.NE.U32.AND UP0, UPT, UR8, URZ, UPT ;  /* 0x000000ff0800728c */ /* 0x004fc8000bf05070 */
[----:B------:R-:W-:-:S09]  /*01c0*/  UISETP.NE.AND.EX UP0, UPT, UR9, URZ, UPT, UP0 ;  /* 0x000000ff0900728c */ /* 0x000fd2000bf05300 */
[----:B------:R-:W-:Y:S05]  /*01d0*/  BRA.U UP0, `(.L_x_2) ;  /* 0x0000000100247547 */ /* 0x000fea000b800000 */
[----:B------:R-:W2:Y:S02]  /*01e0*/  LDCU.64 UR8, c[0x0][0x8a8] ;  /* 0x00011500ff0877ac */ /* 0x000ea40008000a00 */
[----:B--2---:R-:W-:-:S04]  /*01f0*/  UISETP.NE.U32.AND UP0, UPT, UR8, URZ, UPT ;  /* 0x000000ff0800728c */ /* 0x004fc8000bf05070 */
[----:B------:R-:W-:-:S09]  /*0200*/  UISETP.NE.AND.EX UP0, UPT, UR9, URZ, UPT, UP0 ;  /* 0x000000ff0900728c */ /* 0x000fd2000bf05300 */
[----:B------:R-:W-:Y:S05]  /*0210*/  BRA.U !UP0, `(.L_x_3) ;  /* 0x00000001080c7547 */ /* 0x000fea000b800000 */
[----:B------:R-:W2:Y:S02]  /*0220*/  LDC.64 R78, c[0x0][0x8a8] ;  /* 0x00022a00ff4e7b82 */ /* 0x000ea40000000a00 */
[----:B--2---:R2:W5:Y:S01]  /*0230*/  LDG.E R78, desc[UR46][R78.64] ;  /* 0x0000002e4e4e7981 */ /* 0x004562000c1e1900 */
[----:B------:R-:W-:Y:S05]  /*0240*/  BRA `(.L_x_2) ;  /* 0x0000000000087947 */ /* 0x000fea0003800000 */
.L_x_3:
[----:B------:R-:W2:Y:S02]  /*0250*/  LDCU UR8, c[0x0][0x8a0] ;  /* 0x00011400ff0877ac */ /* 0x000ea40008000800 */
[----:B--2---:R-:W-:Y:S02]  /*0260*/  MOV R78, UR8 ;  /* 0x00000008004e7c02 */ /* 0x004fe40008000f00 */
.L_x_2:
[----:B------:R-:W-:Y:S01]  /*0270*/  IMAD.U32 R0, RZ, RZ, UR10 ;  /* 0x0000000aff007e24 */ /* 0x000fe2000f8e00ff */
[----:B------:R-:W-:Y:S04]  /*0280*/  BSSY.RECONVERGENT B0, `(.L_x_4) ;  /* 0x000000c000007945 */ /* 0x000fe80003800200 */
[C---:B------:R-:W-:Y:S02]  /*0290*/  ISETP.NE.OR P2, PT, R0.reuse, 0x1, !P1 ;  /* 0x000000010000780c */ /* 0x040fe40004f45670 */
[----:B------:R-:W-:-:S11]  /*02a0*/  ISETP.NE.OR P0, PT, R0, 0x3, !P1 ;  /* 0x000000030000780c */ /* 0x000fd60004f05670 */
[----:B------:R-:W-:Y:S05]  /*02b0*/  @P2 BRA `(.L_x_5) ;  /* 0x0000000000202947 */ /* 0x000fea0003800000 */
[----:B------:R-:W3:Y:S02]  /*02c0*/  LDCU.64 UR8, c[0x0][0x348] ;  /* 0x00006900ff0877ac */ /* 0x000ee40008000a00 */
[----:B---3--:R-:W-:Y:S02]  /*02d0*/  UIADD3 UR12, UP1, UPT, UR8, 0x80, URZ ;  /* 0x00000080080c7890 */ /* 0x008fe4000ff3e0ff */
[----:B------:R-:W-:Y:S02]  /*02e0*/  UIADD3 UR8, UP0, UPT, UR8, 0x180, URZ ;  /* 0x0000018008087890 */ /* 0x000fe4000ff1e0ff */
[----:B------:R-:W-:Y:S02]  /*02f0*/  UIADD3.X UR13, UPT, UPT, URZ, UR9, URZ, UP1, !UPT ;  /* 0x00000009ff0d7290 */ /* 0x000fe40008ffe4ff */
[----:B------:R-:W-:-:S07]  /*0300*/  UIADD3.X UR9, UPT, UPT, URZ, UR9, URZ, UP0, !UPT ;  /* 0x00000009ff097290 */ /* 0x000fce00087fe4ff */
[----:B------:R3:W-:Y:S02]  /*0310*/  UTMACCTL.PF [UR12] ;  /* 0x000000000c0079b9 */ /* 0x0007e40008040000 */
[----:B------:R3:W-:Y:S02]  /*0320*/  UTMACCTL.PF [UR8] ;  /* 0x00000000080079b9 */ /* 0x0007e40008040000 */
[----:B---3--:R-:W-:Y:S01]  /*0330*/  NOP ;  /* 0x0000000000007918 */ /* 0x008fe20000000000 */
.L_x_5:
[----:B------:R-:W-:Y:S05]  /*0340*/  BSYNC.RECONVERGENT B0 ;  /* 0x0000000000007941 */ /* 0x000fea0003800200 */
.L_x_4:
[----:B------:R-:W-:Y:S04]  /*0350*/  BSSY.RECONVERGENT B0, `(.L_x_6) ;  /* 0x000000a000007945 */ /* 0x000fe80003800200 */
        /* <DEDUP_REMOVED lines=9> */
.L_x_7:
[----:B------:R-:W-:Y:S05]  /*03f0*/  BSYNC.RECONVERGENT B0 ;  /* 0x0000000000007941 */ /* 0x000fea0003800200 */
.L_x_6:
[----:B------:R-:W3:Y:S01]  /*0400*/  LDCU.64 UR8, c[0x0][0x888] ;  /* 0x00011100ff0877ac */ /* 0x000ee20008000a00 */
[----:B------:R-:W-:Y:S02]  /*0410*/  UISETP.EQ.U32.AND UP1, UPT, UR6, URZ, UPT ;  /* 0x000000ff0600728c */ /* 0x000fe4000bf22070 */
[----:B------:R-:W-:Y:S02]  /*0420*/  UPLOP3.LUT UP5, UPT, UPT, UPT, UPT, 0x80, 0x8 ;  /* 0x000000000008789c */ /* 0x000fe40003faf070 */
[----:B---3--:R-:W-:-:S04]  /*0430*/  UISETP.NE.U32.AND UP0, UPT, UR8, URZ, UPT ;  /* 0x000000ff0800728c */ /* 0x008fc8000bf05070 */
[----:B------:R-:W-:-:S04]  /*0440*/  UISETP.NE.AND.EX UP0, UPT, UR9, URZ, UPT, UP0 ;  /* 0x000000ff0900728c */ /* 0x000fc8000bf05300 */
[----:B------:R-:W-:-:S04]  /*0450*/  UISETP.EQ.OR.EX UP2, UPT, UR7, URZ, !UP0, UP1 ;  /* 0x000000ff0700728c */ /* 0x000fc8000c742710 */
[----:B------:R-:W-:-:S05]  /*0460*/  UP2UR UR50, UPR, URZ, 0x4 ;  /* 0x00000004ff327883 */ /* 0x000fca0008000000 */
[----:B------:R-:W-:Y:S07]  /*0470*/  BRA.U !UP2, `(.L_x_8) ;  /* 0x000000010a207547 */ /* 0x000fee000b800000 */
[----:B------:R-:W-:Y:S01]  /*0480*/  UISETP.NE.U32.AND UP2, UPT, UR6, URZ, UPT ;  /* 0x000000ff0600728c */ /* 0x000fe2000bf45070 */
[----:B-----5:R-:W-:Y:S01]  /*0490*/  FSETP.NEU.AND P0, PT, R81, RZ, PT ;  /* 0x000000ff5100720b */ /* 0x020fe20003f0d000 */
[----:B------:R-:W-:Y:S02]  /*04a0*/  USEL UR6, URZ, 0xffffffff, UP0 ;  /* 0xffffffffff067887 */ /* 0x000fe40008000000 */
[----:B------:R-:W-:-:S10]  /*04b0*/  UISETP.NE.AND.EX UP2, UPT, UR7, URZ, UPT, UP2 ;  /* 0x000000ff0700728c */ /* 0x000fd4000bf45320 */
[----:B------:R-:W-:Y:S01]  /*04c0*/  VOTEU.ANY UP1, P0 ;  /* 0x0000000000ff7886 */ /* 0x000fe20000020100 */
[----:B------:R-:W-:-:S04]  /*04d0*/  @!UP2 USEL UR6, URZ, 0xffffffff, UP1 ;  /* 0xffffffffff06a887 */ /* 0x000fc80008800000 */
[----:B------:R-:W-:-:S04]  /*04e0*/  ULOP3.LUT UR6, UR6, 0x1, URZ, 0xc0, !UPT ;  /* 0x0000000106067892 */ /* 0x000fc8000f8ec0ff */
[----:B------:R-:W-:-:S11]  /*04f0*/  UISETP.NE.U32.AND UP5, UPT, UR6, 0x1, UPT ;  /* 0x000000010600788c */ /* 0x000fd6000bfa5070 */
.L_x_8:
[----:B------:R-:W3:Y:S01]  /*0500*/  SHFL.IDX PT, R0, R173, RZ, 0x1f ;  /* 0x00001fffad007589 */ /* 0x000ee200000e0000 */
[----:B------:R-:W-:-:S04]  /*0510*/  UISETP.NE.AND UP1, UPT, UR10, 0x2, UPT ;  /* 0x000000020a00788c */ /* 0x000fc8000bf25270 */
[----:B------:R-:W-:Y:S02]  /*0520*/  UISETP.EQ.AND UP2, UPT, UR5, URZ, !UP1 ;  /* 0x000000ff0500728c */ /* 0x000fe4000cf42270 */
[----:B------:R-:W-:-:S04]  /*0530*/  USEL UR6, URZ, 0x1, UP1 ;  /* 0x00000001ff067887 */ /* 0x000fc80008800000 */
[----:B------:R-:W-:Y:S02]  /*0540*/  PLOP3.LUT P5, PT, P1, PT, UP2, 0x80, 0x8 ;  /* 0x000000000008781c */ /* 0x000fe40000faf028 */
[----:B---3--:R-:W-:-:S13]  /*0550*/  ISETP.NE.AND P0, PT, R0, RZ, PT ;  /* 0x000000ff0000720c */ /* 0x008fda0003f05270 */
[----:B------:R-:W-:Y:S05]  /*0560*/  @P0 BRA `(.L_x_9) ;  /* 0x00000000003c0947 */ /* 0x000fea0003800000 */
[----:B------:R-:W-:Y:S01]  /*0570*/  UMOV UR8, 0x400 ;  /* 0x0000040000087882 */ /* 0x000fe20000000000 */
[----:B------:R-:W-:Y:S01]  /*0580*/  UMOV UR7, 0x1 ;  /* 0x0000000100077882 */ /* 0x000fe20000000000 */
[----:B------:R-:W-:Y:S02]  /*0590*/  ULEA UR8, UR37, UR8, 0x18 ;  /* 0x0000000825087291 */ /* 0x000fe4000f8ec0ff */
[----:B------:R-:W-:-:S04]  /*05a0*/  UIADD3 UR12, UPT, UPT, -UR7, 0x100000, URZ ;  /* 0x00100000070c7890 */ /* 0x000fc8000fffe1ff */
[----:B------:R-:W-:Y:S02]  /*05b0*/  USHF.L.U32 UR13, UR12, 0xb, URZ ;  /* 0x0000000b0c0d7899 */ /* 0x000fe400080006ff */
[----:B------:R-:W-:Y:S01]  /*05c0*/  USHF.L.U32 UR12, UR12, 0x1, URZ ;  /* 0x000000010c0c7899 */ /* 0x000fe200080006ff */
[----:B------:R-:W-:Y:S01]  /*05d0*/  ELECT P0, URZ, PT ;  /* 0x0000000000ff782f */ /* 0x000fe20003800000 */
[----:B------:R-:W3:Y:S10]  /*05e0*/  FENCE.VIEW.ASYNC.S ;  /* 0x00000000000073c6 */ /* 0x000ef40000000000 */
[----:B---3--:R3:W4:Y:S01]  /*05f0*/  SYNCS.EXCH.64 URZ, [UR8], UR12 ;  /* 0x0000000c08ff75b2 */ /* 0x0087220008000100 */
[----:B------:R3:W1:Y:S01]  /*0600*/  SYNCS.EXCH.64 URZ, [UR8+0x18], UR12 ;  /* 0x0000180c08ff75b2 */ /* 0x0006620008000100 */
[----:B------:R3:W1:Y:S01]  /*0610*/  SYNCS.EXCH.64 URZ, [UR8+0x8], UR12 ;  /* 0x0000080c08ff75b2 */ /* 0x0006620008000100 */
[----:B------:R3:W1:Y:S01]  /*0620*/  SYNCS.EXCH.64 URZ, [UR8+0x20], UR12 ;  /* 0x0000200c08ff75b2 */ /* 0x0006620008000100 */
[----:B------:R3:W1:Y:S01]  /*0630*/  SYNCS.EXCH.64 URZ, [UR8+0x10], UR12 ;  /* 0x0000100c08ff75b2 */ /* 0x0006620008000100 */
[----:B------:R3:W1:Y:S01]  /*0640*/  SYNCS.EXCH.64 URZ, [UR8+0x28], UR12 ;  /* 0x0000280c08ff75b2 */ /* 0x0006620008000100 */
[----:B------:R-:W-:Y:S01]  /*0650*/  NOP ;  /* 0x0000000000007918 */ /* 0x000fe20000000000 */
.L_x_9:
[----:B------:R-:W2:Y:S01]  /*0660*/  SHFL.IDX PT, R0, R173, RZ, 0x1f ;  /* 0x00001fffad007589 */ /* 0x000ea200000e0000 */
[----:B------:R-:W-:Y:S01]  /*0670*/  NOP ;  /* 0x0000000000007918 */ /* 0x000fe20000000000 */
[----:B--2---:R-:W-:-:S13]  /*0680*/  ISETP.NE.AND P0, PT, R0, 0x1, PT ;  /* 0x000000010000780c */ /* 0x004fda0003f05270 */
[----:B------:R-:W-:Y:S05]  /*0690*/  @P0 BRA `(.L_x_10) ;  /* 0x0000000000540947 */ /* 0x000fea0003800000 */
[----:B------:R-:W-:Y:S01]  /*06a0*/  UMOV UR9, 0x400 ;  /* 0x0000040000097882 */ /* 0x000fe20000000000 */
[----:B---3--:R-:W-:Y:S01]  /*06b0*/  UMOV UR8, 0x20 ;  /* 0x0000002000087882 */ /* 0x008fe20000000000 */
[----:B------:R-:W-:Y:S01]  /*06c0*/  UMOV UR7, 0x80 ;  /* 0x0000008000077882 */ /* 0x000fe20000000000 */
[----:B------:R-:W-:Y:S02]  /*06d0*/  ULEA UR9, UR37, UR9, 0x18 ;  /* 0x0000000925097291 */ /* 0x000fe4000f8ec0ff */
[----:B------:R-:W-:-:S04]  /*06e0*/  UIADD3 UR12, UPT, UPT, -UR8, 0x100000, URZ ;  /* 0x00100000080c7890 */ /* 0x000fc8000fffe1ff */
[----:B------:R-:W-:Y:S02]  /*06f0*/  USHF.L.U32 UR13, UR12, 0xb, URZ ;  /* 0x0000000b0c0d7899 */ /* 0x000fe400080006ff */
[----:B------:R-:W-:Y:S02]  /*0700*/  USHF.L.U32 UR12, UR12, 0x1, URZ ;  /* 0x000000010c0c7899 */ /* 0x000fe400080006ff */
[----:B------:R-:W-:-:S04]  /*0710*/  UIADD3 UR14, UPT, UPT, -UR7, 0x100000, URZ ;  /* 0x00100000070e7890 */ /* 0x000fc8000fffe1ff */
[----:B------:R-:W-:Y:S02]  /*0720*/  USHF.L.U32 UR15, UR14, 0xb, URZ ;  /* 0x0000000b0e0f7899 */ /* 0x000fe400080006ff */
[----:B------:R-:W-:Y:S01]  /*0730*/  USHF.L.U32 UR14, UR14, 0x1, URZ ;  /* 0x000000010e0e7899 */ /* 0x000fe200080006ff */
[----:B------:R-:W-:Y:S01]  /*0740*/  ELECT P0, URZ, PT ;  /* 0x0000000000ff782f */ /* 0x000fe20003800000 */
[----:B------:R-:W2:Y:S02]  /*0750*/  FENCE.VIEW.ASYNC.S ;  /* 0x00000000000073c6 */ /* 0x000ea40000000000 */
[----:B--2---:R2:W3:Y:S08]  /*0760*/  SYNCS.EXCH.64 URZ, [UR9+0x30], UR12 ;  /* 0x0000300c09ff75b2 */ /* 0x0044f00008000100 */
[----:B------:R2:W1:Y:S01]  /*0770*/  SYNCS.EXCH.64 URZ, [UR9+0x50], UR14 ;  /* 0x0000500e09ff75b2 */ /* 0x0004620008000100 */
[----:B------:R2:W1:Y:S01]  /*0780*/  SYNCS.EXCH.64 URZ, [UR9+0x38], UR12 ;  /* 0x0000380c09ff75b2 */ /* 0x0004620008000100 */
[----:B------:R2:W1:Y:S01]  /*0790*/  SYNCS.EXCH.64 URZ, [UR9+0x58], UR14 ;  /* 0x0000580e09ff75b2 */ /* 0x0004620008000100 */
[----:B------:R2:W1:Y:S01]  /*07a0*/  SYNCS.EXCH.64 URZ, [UR9+0x40], UR12 ;  /* 0x0000400c09ff75b2 */ /* 0x0004620008000100 */
[----:B------:R2:W1:Y:S01]  /*07b0*/  SYNCS.EXCH.64 URZ, [UR9+0x60], UR14 ;  /* 0x0000600e09ff75b2 */ /* 0x0004620008000100 */
[----:B------:R2:W1:Y:S01]  /*07c0*/  SYNCS.EXCH.64 URZ, [UR9+0x48], UR12 ;  /* 0x0000480c09ff75b2 */ /* 0x0004620008000100 */
[----:B------:R2:W1:Y:S01]  /*07d0*/  SYNCS.EXCH.64 URZ, [UR9+0x68], UR14 ;  /* 0x0000680e09ff75b2 */ /* 0x0004620008000100 */
[----:B------:R-:W-:Y:S01]  /*07e0*/  NOP ;  /* 0x0000000000007918 */ /* 0x000fe20000000000 */
.L_x_10:
[----:B------:R-:W4:Y:S01]  /*07f0*/  SHFL.IDX PT, R0, R173, RZ, 0x1f ;  /* 0x00001fffad007589 */ /* 0x000f2200000e0000 */
[----:B------:R-:W-:Y:S01]  /*0800*/  NOP ;  /* 0x0000000000007918 */ /* 0x000fe20000000000 */
[----:B----4-:R-:W-:-:S13]  /*0810*/  ISETP.NE.AND P0, PT, R0, 0x3, PT ;  /* 0x000000030000780c */ /* 0x010fda0003f05270 */
[----:B------:R-:W-:Y:S05]  /*0820*/  @P0 BRA `(.L_x_11) ;  /* 0x00000000002c0947 */ /* 0x000fea0003800000 */
[----:B---3--:R-:W-:Y:S01]  /*0830*/  UMOV UR8, 0x400 ;  /* 0x0000040000087882 */ /* 0x008fe20000000000 */
[----:B------:R-:W-:Y:S01]  /*0840*/  UMOV UR7, 0x20 ;  /* 0x0000002000077882 */ /* 0x000fe20000000000 */
[----:B------:R-:W-:Y:S02]  /*0850*/  ULEA UR8, UR37, UR8, 0x18 ;  /* 0x0000000825087291 */ /* 0x000fe4000f8ec0ff */
[----:B--2---:R-:W-:-:S04]  /*0860*/  UIADD3 UR12, UPT, UPT, -UR7, 0x100000, URZ ;  /* 0x00100000070c7890 */ /* 0x004fc8000fffe1ff */
[----:B------:R-:W-:Y:S02]  /*0870*/  USHF.L.U32 UR13, UR12, 0xb, URZ ;  /* 0x0000000b0c0d7899 */ /* 0x000fe400080006ff */
[----:B------:R-:W-:Y:S01]  /*0880*/  USHF.L.U32 UR12, UR12, 0x1, URZ ;  /* 0x000000010c0c7899 */ /* 0x000fe200080006ff */
[----:B------:R-:W-:Y:S01]  /*0890*/  ELECT P0, URZ, PT ;  /* 0x0000000000ff782f */ /* 0x000fe20003800000 */
[----:B------:R-:W2:Y:S10]  /*08a0*/  FENCE.VIEW.ASYNC.S ;  /* 0x00000000000073c6 */ /* 0x000eb40000000000 */
[----:B--2---:R4:W2:Y:S01]  /*08b0*/  SYNCS.EXCH.64 URZ, [UR8+0x70], UR12 ;  /* 0x0000700c08ff75b2 */ /* 0x0048a20008000100 */
[----:B------:R4:W3:Y:S02]  /*08c0*/  SYNCS.EXCH.64 URZ, [UR8+0x78], UR12 ;  /* 0x0000780c08ff75b2 */ /* 0x0008e40008000100 */
[----:B----4-:R-:W-:Y:S01]  /*08d0*/  NOP ;  /* 0x0000000000007918 */ /* 0x010fe20000000000 */
.L_x_11:
[----:B------:R-:W4:Y:S01]  /*08e0*/  SHFL.IDX PT, R0, R173, RZ, 0x1f ;  /* 0x00001fffad007589 */ /* 0x000f2200000e0000 */
[----:B------:R-:W-:Y:S01]  /*08f0*/  NOP ;  /* 0x0000000000007918 */ /* 0x000fe20000000000 */
[----:B----4-:R-:W-:-:S13]  /*0900*/  ISETP.NE.AND P0, PT, R0, 0x4, PT ;  /* 0x000000040000780c */ /* 0x010fda0003f05270 */
[----:B------:R-:W-:Y:S05]  /*0910*/  @P0 BRA `(.L_x_12) ;  /* 0x0000000000480947 */ /* 0x000fea0003800000 */
[----:B--2---:R-:W-:Y:S01]  /*0920*/  UMOV UR9, 0x1e0 ;  /* 0x000001e000097882 */ /* 0x004fe20000000000 */
[----:B---3--:R-:W-:Y:S01]  /*0930*/  UMOV UR8, 0x400 ;  /* 0x0000040000087882 */ /* 0x008fe20000000000 */
[----:B------:R-:W-:Y:S01]  /*0940*/  USEL UR9, UR9, 0x1a0, UP5 ;  /* 0x000001a009097887 */ /* 0x000fe2000a800000 */
        /* <DEDUP_REMOVED lines=10> */
[----:B--2---:R4:W2:Y:S08]  /*09f0*/  SYNCS.EXCH.64 URZ, [UR8+0x80], UR12 ;  /* 0x0000800c08ff75b2 */ /* 0x0048b00008000100 */
[----:B------:R4:W3:Y:S01]  /*0a00*/  SYNCS.EXCH.64 URZ, [UR8+0x90], UR14 ;  /* 0x0000900e08ff75b2 */ /* 0x0008e20008000100 */
[----:B------:R4:W1:Y:S01]  /*0a10*/  SYNCS.EXCH.64 URZ, [UR8+0x88], UR12 ;  /* 0x0000880c08ff75b2 */ /* 0x0008620008000100 */
[----:B------:R4:W1:Y:S02]  /*0a20*/  SYNCS.EXCH.64 URZ, [UR8+0x98], UR14 ;  /* 0x0000980e08ff75b2 */ /* 0x0008640008000100 */
[----:B----4-:R-:W-:Y:S01]  /*0a30*/  NOP ;  /* 0x0000000000007918 */ /* 0x010fe20000000000 */
.L_x_12:
[----:B------:R-:W4:Y:S01]  /*0a40*/  SHFL.IDX PT, R0, R173, RZ, 0x1f ;  /* 0x00001fffad007589 */ /* 0x000f2200000e0000 */
[----:B------:R-:W-:Y:S01]  /*0a50*/  NOP ;  /* 0x0000000000007918 */ /* 0x000fe20000000000 */
[----:B----4-:R-:W-:-:S13]  /*0a60*/  ISETP.NE.AND P0, PT, R0, 0x5, PT ;  /* 0x000000050000780c */ /* 0x010fda0003f05270 */
[----:B------:R-:W-:Y:S05]  /*0a70*/  @P0 BRA `(.L_x_13) ;  /* 0x0000000000440947 */ /* 0x000fea0003800000 */
[----:B--2---:R-:W-:Y:S01]  /*0a80*/  UMOV UR9, 0x400 ;  /* 0x0000040000097882 */ /* 0x004fe20000000000 */
        /* <DEDUP_REMOVED lines=16> */
.L_x_13:
[----:B------:R-:W4:Y:S01]  /*0b90*/  SHFL.IDX PT, R0, R173, RZ, 0x1f ;  /* 0x00001fffad007589 */ /* 0x000f2200000e0000 */
[----:B------:R-:W-:Y:S01]  /*0ba0*/  ISETP.NE.OR P1, PT, RZ, UR10, !P1 ;  /* 0x0000000aff007c0c */ /* 0x000fe2000cf25670 */
        /* <DEDUP_REMOVED lines=12> */
[----:B------:R4:W3:Y:S01]  /*0c70*/  SYNCS.EXCH.64 URZ, [UR8+0xd0], UR12 ;  /* 0x0000d00c08ff75b2 */ /* 0x0008e20008000100 */
[----:B------:R4:W1:Y:S01]  /*0c80*/  SYNCS.EXCH.64 URZ, [UR8+0xc8], UR12 ;  /* 0x0000c80c08ff75b2 */ /* 0x0008620008000100 */
[----:B------:R4:W1:Y:S02]  /*0c90*/  SYNCS.EXCH.64 URZ, [UR8+0xd8], UR12 ;  /* 0x0000d80c08ff75b2 */ /* 0x0008640008000100 */
[----:B----4-:R-:W-:Y:S01]  /*0ca0*/  NOP ;  /* 0x0000000000007918 */ /* 0x010fe20000000000 */
.L_x_14:
[----:B------:R-:W-:Y:S01]  /*0cb0*/  VOTEU.ALL UP1, P1 ;  /* 0x0000000000ff7886 */ /* 0x000fe20000820000 */
[----:B---3--:R-:W3:Y:S01]  /*0cc0*/  LDCU UR8, c[0x0][0x36c] ;  /* 0x00006d80ff0877ac */ /* 0x008ee20008000800 */
[----:B------:R-:W-:Y:S01]  /*0cd0*/  NOP ;  /* 0x0000000000007918 */ /* 0x000fe20000000000 */
[----:B------:R-:W-:Y:S01]  /*0ce0*/  LOP3.LUT R10, R185, 0x1f, RZ, 0xc0, !PT ;  /* 0x0000001fb90a7812 */ /* 0x000fe200078ec0ff */
[----:B--2---:R-:W-:Y:S01]  /*0cf0*/  UMOV UR12, 0x20 ;  /* 0x00000020000c7882 */ /* 0x004fe20000000000 */
[----:B------:R-:W-:Y:S01]  /*0d00*/  @!UP1 UMOV UR7, 0x400 ;  /* 0x0000040000079882 */ /* 0x000fe20000000000 */
[----:B------:R-:W-:-:S04]  /*0d10*/  @!UP1 UIADD3 UR12, UPT, UPT, -UR12, 0x100000, URZ ;  /* 0x001000000c0c9890 */ /* 0x000fc8000fffe1ff */
[----:B------:R-:W-:Y:S02]  /*0d20*/  @!UP1 USHF.L.U32 UR13, UR12, 0xb, URZ ;  /* 0x0000000b0c0d9899 */ /* 0x000fe400080006ff */
[----:B------:R-:W-:Y:S02]  /*0d30*/  @!UP1 USHF.L.U32 UR12, UR12, 0x1, URZ ;  /* 0x000000010c0c9899 */ /* 0x000fe400080006ff */
[----:B------:R-:W-:Y:S01]  /*0d40*/  @!UP1 ULEA UR7, UR37, UR7, 0x18 ;  /* 0x0000000725079291 */ /* 0x000fe2000f8ec0ff */
[----:B------:R-:W-:Y:S01]  /*0d50*/  VOTEU.ALL UP1, P1 ;  /* 0x0000000000ff7886 */ /* 0x000fe20000820000 */
[----:B------:R-:W-:Y:S01]  /*0d60*/  UISETP.NE.AND UP4, UPT, UR10, URZ, UPT ;  /* 0x000000ff0a00728c */ /* 0x000fe2000bf85270 */
[----:B------:R-:W2:Y:S09]  /*0d70*/  FENCE.VIEW.ASYNC.S ;  /* 0x00000000000073c6 */ /* 0x000eb20000000000 */
[----:B--2---:R2:W4:Y:S01]  /*0d80*/  @!UP1 SYNCS.EXCH.64 URZ, [UR7+0xe0], UR12 ;  /* 0x0000e00c07ff95b2 */ /* 0x0045220008000100 */
[----:B---3--:R-:W-:-:S09]  /*0d90*/  UISETP.EQ.U32.AND UP1, UPT, UR8, 0x1, UPT ;  /* 0x000000010800788c */ /* 0x008fd2000bf22070 */
[----:B------:R-:W-:Y:S05]  /*0da0*/  BRA.U !UP1, `(.L_x_15) ;  /* 0x0000000109087547 */ /* 0x000fea000b800000 */
[----:B-1--4-:R-:W-:Y:S01]  /*0db0*/  UCGABAR_ARV ;  /* 0x00000000000079c7 */ /* 0x012fe20008000000 */
[----:B------:R-:W-:Y:S05]  /*0dc0*/  BRA `(.L_x_16) ;  /* 0x0000000000047947 */ /* 0x000fea0003800000 */
.L_x_15:
[----:B-1--4-:R-:W-:Y:S01]  /*0dd0*/  NOP ;  /* 0x0000000000007918 */ /* 0x012fe20000000000 */
.L_x_16:
[----:B------:R-:W1:Y:S01]  /*0de0*/  S2R R20, SR_CTAID.Y ;  /* 0x0000000000147919 */ /* 0x000e620000002600 */
[----:B------:R-:W-:-:S05]  /*0df0*/  CS2R.32 R170, SR_CgaSize ;  /* 0x0000000000aa7805 */ /* 0x000fca0000008a00 */
[----:B------:R-:W-:-:S05]  /*0e00*/  IMAD R170, R170, -0xa0, RZ ;  /* 0xffffff60aaaa7824 */ /* 0x000fca00078e02ff */
[----:B--2---:R-:W-:-:S14]  /*0e10*/  R2UR UR7, R170 ;  /* 0x00000000aa0772ca */ /* 0x004fdc00000e0000 */
[----:B------:R-:W2:Y:S01]  /*0e20*/  LDCU UR7, c[0x0][UR7+0x2b4] ;  /* 0x00005680070777ac */ /* 0x000ea20008000800 */
[----:B------:R-:W-:-:S05]  /*0e30*/  CS2R.32 R0, SR_CgaSize ;  /* 0x0000000000007805 */ /* 0x000fca0000008a00 */
[----:B------:R-:W-:-:S06]  /*0e40*/  IMAD R0, R0, -0xa0, RZ ;  /* 0xffffff6000007824 */ /* 0x000fcc00078e02ff */
[----:B------:R-:W3:Y:S01]  /*0e50*/  LDC R0, c[0x0][R0+0x2a4] ;  /* 0x0000a90000007b82 */ /* 0x000ee20000000800 */
[----:B------:R-:W-:Y:S01]  /*0e60*/  PRMT R8, RZ, 0x7610, R8 ;  /* 0x00007610ff087816 */ /* 0x000fe20000000008 */
[----:B------:R-:W4:Y:S01]  /*0e70*/  S2R R11, SR_CTAID.X ;  /* 0x00000000000b7919 */ /* 0x000f220000002500 */
[----:B------:R-:W-:-:S05]  /*0e80*/  CS2R.32 R170, SR_CgaSize ;  /* 0x0000000000aa7805 */ /* 0x000fca0000008a00 */
[----:B------:R-:W-:-:S05]  /*0e90*/  IMAD R170, R170, -0xa0, RZ ;  /* 0xffffff60aaaa7824 */ /* 0x000fca00078e02ff */
[----:B------:R-:W-:-:S14]  /*0ea0*/  R2UR UR8, R170 ;  /* 0x00000000aa0872ca */ /* 0x000fdc00000e0000 */
[----:B------:R-:W3:Y:S01]  /*0eb0*/  LDCU UR8, c[0x0][UR8+0x2b0] ;  /* 0x00005600080877ac */ /* 0x000ee20008000800 */
[----:B------:R-:W-:Y:S01]  /*0ec0*/  UISETP.NE.AND UP2, UPT, UR10, 0x2, UPT ;  /* 0x000000020a00788c */ /* 0x000fe2000bf45270 */
[----:B------:R-:W2:Y:S01]  /*0ed0*/  LDC R9, c[0x0][0xb24] ;  /* 0x0002c900ff097b82 */ /* 0x000ea20000000800 */
[----:B------:R-:W-:-:S05]  /*0ee0*/  CS2R.32 R2, SR_CgaSize ;  /* 0x0000000000027805 */ /* 0x000fca0000008a00 */
[----:B------:R-:W-:-:S06]  /*0ef0*/  IMAD R2, R2, -0xa0, RZ ;  /* 0xffffff6002027824 */ /* 0x000fcc00078e02ff */
[----:B------:R-:W3:Y:S08]  /*0f00*/  LDC R2, c[0x0][R2+0x2a0] ;  /* 0x0000a80002027b82 */ /* 0x000ef00000000800 */
[----:B------:R-:W3:Y:S01]  /*0f10*/  LDC R72, c[0x0][0xb24] ;  /* 0x0002c900ff487b82 */ /* 0x000ee20000000800 */
[----:B-1----:R-:W-:-:S07]  /*0f20*/  I2FP.F32.U32 R3, R20 ;  /* 0x0000001400037245 */ /* 0x002fce0000201000 */
[----:B------:R-:W1:Y:S01]  /*0f30*/  S2UR UR36, SR_CTAID.Z ;  /* 0x00000000002479c3 */ /* 0x000e620000002700 */
[----:B--2---:R-:W-:Y:S01]  /*0f40*/  ISETP.GE.AND P0, PT, R9, 0x1, PT ;  /* 0x000000010900780c */ /* 0x004fe20003f06270 */
[----:B----4-:R-:W-:Y:S01]  /*0f50*/  IMAD.MOV.U32 R21, RZ, RZ, R11 ;  /* 0x000000ffff157224 */ /* 0x010fe200078e000b */
[----:B------:R-:W-:Y:S01]  /*0f60*/  I2FP.F32.U32 R4, R11 ;  /* 0x0000000b00047245 */ /* 0x000fe20000201000 */
[----:B------:R-:W-:Y:S01]  /*0f70*/  FMUL R3, R3, UR7 ;  /* 0x0000000703037c20 */ /* 0x000fe20008400000 */
[----:B------:R-:W2:Y:S03]  /*0f80*/  LDCU UR7, c[0x0][0xb30] ;  /* 0x00016600ff0777ac */ /* 0x000ea60008000800 */
[----:B---3--:R-:W-:Y:S01]  /*0f90*/  FMUL R4, R4, UR8 ;  /* 0x0000000804047c20 */ /* 0x008fe20008400000 */
[----:B------:R-:W3:Y:S08]  /*0fa0*/  F2I.U32.TRUNC.NTZ R147, R3 ;  /* 0x0000000300937305 */ /* 0x000ef0000020f000 */
[----:B------:R-:W4:Y:S01]  /*0fb0*/  F2I.U32.TRUNC.NTZ R170, R4 ;  /* 0x0000000400aa7305 */ /* 0x000f22000020f000 */
[----:B--2---:R-:W-:Y:S01]  /*0fc0*/  UISETP.NE.AND UP3, UPT, UR7, 0x1, UPT ;  /* 0x000000010700788c */ /* 0x004fe2000bf65270 */
[----:B---3--:R-:W-:-:S05]  /*0fd0*/  IADD3 R147, PT, PT, -R147, RZ, RZ ;  /* 0x000000ff93937210 */ /* 0x008fca0007ffe1ff */
[----:B------:R-:W-:Y:S01]  /*0fe0*/  IMAD R147, R0, R147, R20 ;  /* 0x0000009300937224 */ /* 0x000fe200078e0214 */
[----:B------:R-:W-:Y:S01]  /*0ff0*/  PRMT R0, RZ, 0x7610, R0 ;  /* 0x00007610ff007816 */ /* 0x000fe20000000000 */
[----:B----4-:R-:W-:-:S04]  /*1000*/  IMAD.MOV R170, RZ, RZ, -R170 ;  /* 0x000000ffffaa7224 */ /* 0x010fc800078e0aaa */
[----:B------:R-:W-:Y:S01]  /*1010*/  IMAD R170, R2, R170, R11 ;  /* 0x000000aa02aa7224 */ /* 0x000fe200078e020b */
[----:B-1----:R-:W-:Y:S06]  /*1020*/  BRA.U UP4, `(.L_x_17) ;  /* 0x0000000104247547 */ /* 0x002fec000b800000 */
[----:B------:R-:W-:Y:S01]  /*1030*/  ISETP.NE.AND P1, PT, R147, RZ, PT ;  /* 0x000000ff9300720c */ /* 0x000fe20003f25270 */
[----:B------:R-:W-:Y:S01]  /*1040*/  IMAD.MOV.U32 R0, RZ, RZ, 0x3 ;  /* 0x00000003ff007424 */ /* 0x000fe200078e00ff */
[C---:B------:R-:W-:Y:S02]  /*1050*/  LOP3.LUT R3, R170.reuse, 0xfffffffe, RZ, 0xc0, !PT ;  /* 0xfffffffeaa037812 */ /* 0x040fe400078ec0ff */
[----:B------:R-:W-:Y:S02]  /*1060*/  ISETP.LT.U32.OR P1, PT, R170, 0x2, !P1 ;  /* 0x00000002aa00780c */ /* 0x000fe40004f21470 */
[----:B------:R-:W-:Y:S02]  /*1070*/  SHF.L.U32 R0, R0, R3, RZ ;  /* 0x0000000300007219 */ /* 0x000fe400000006ff */
[----:B------:R-:W-:Y:S02]  /*1080*/  SEL R5, RZ, 0x1, !P1 ;  /* 0x00000001ff057807 */ /* 0x000fe40004800000 */
[----:B------:R-:W-:-:S05]  /*1090*/  SEL R2, RZ, 0x2, !P1 ;  /* 0x00000002ff027807 */ /* 0x000fca0004800000 */
[----:B------:R-:W-:-:S05]  /*10a0*/  IMAD.IADD R2, R5, 0x1, R2 ;  /* 0x0000000105027824 */ /* 0x000fca00078e0202 */
[----:B------:R-:W-:Y:S02]  /*10b0*/  PRMT R8, R2, 0x7610, R8 ;  /* 0x0000761002087816 */ /* 0x000fe40000000008 */
.L_x_17:
[----:B------:R-:W-:Y:S05]  /*10c0*/  @!P0 BRA `(.L_x_18) ;  /* 0x0000000000b88947 */ /* 0x000fea0003800000 */
[----:B------:R-:W1:Y:S01]  /*10d0*/  LDC.64 R4, c[0x0][0xb18] ;  /* 0x0002c600ff047b82 */ /* 0x000e620000000a00 */
[----:B------:R-:W-:-:S07]  /*10e0*/  ISETP.NE.AND P0, PT, R9, 0x1, PT ;  /* 0x000000010900780c */ /* 0x000fce0003f05270 */
[----:B------:R-:W2:Y:S08]  /*10f0*/  LDC R14, c[0x0][0xb0c] ;  /* 0x0002c300ff0e7b82 */ /* 0x000eb00000000800 */
[----:B------:R-:W3:Y:S08]  /*1100*/  LDC R13, c[0x0][0x370] ;  /* 0x0000dc00ff0d7b82 */ /* 0x000ef00000000800 */
[----:B------:R-:W4:Y:S01]  /*1110*/  LDC R16, c[0x0][0x374] ;  /* 0x0000dd00ff107b82 */ /* 0x000f220000000800 */
[----:B-1----:R-:W-:-:S07]  /*1120*/  ISETP.NE.AND P1, PT, R4, 0x1, PT ;  /* 0x000000010400780c */ /* 0x002fce0003f25270 */
[----:B------:R-:W3:Y:S01]  /*1130*/  LDC.64 R6, c[0x0][0xb10] ;  /* 0x0002c400ff067b82 */ /* 0x000ee20000000a00 */
[----:B--2---:R-:W-:-:S07]  /*1140*/  ISETP.NE.AND P2, PT, R14, 0x1, PT ;  /* 0x000000010e00780c */ /* 0x004fce0003f45270 */
[----:B------:R-:W1:Y:S08]  /*1150*/  LDC R12, c[0x0][0xb20] ;  /* 0x0002c800ff0c7b82 */ /* 0x000e700000000800 */
[----:B------:R-:W2:Y:S01]  /*1160*/  LDC.64 R2, c[0x0][0xb28] ;  /* 0x0002ca00ff027b82 */ /* 0x000ea20000000a00 */
[----:B----4-:R-:W-:-:S04]  /*1170*/  IMAD.HI.U32 R15, R16, R5, RZ ;  /* 0x00000005100f7227 */ /* 0x010fc800078e00ff */
[----:B------:R-:W-:-:S04]  /*1180*/  IMAD.HI.U32 R5, R20, R5, RZ ;  /* 0x0000000514057227 */ /* 0x000fc800078e00ff */
[----:B---3--:R-:W-:-:S04]  /*1190*/  IMAD.HI.U32 R18, R13, R6, RZ ;  /* 0x000000060d127227 */ /* 0x008fc800078e00ff */
[C---:B------:R-:W-:Y:S01]  /*11a0*/  IMAD.HI.U32 R22, R11.reuse, R6, RZ ;  /* 0x000000060b167227 */ /* 0x040fe200078e00ff */
[-C--:B------:R-:W-:Y:S02]  /*11b0*/  @P2 SHF.R.U32.HI R13, RZ, R7.reuse, R18 ;  /* 0x00000007ff0d2219 */ /* 0x080fe40000011612 */
[-C--:B-1----:R-:W-:Y:S02]  /*11c0*/  @P1 SHF.R.U32.HI R16, RZ, R12.reuse, R15 ;  /* 0x0000000cff101219 */ /* 0x082fe4000001160f */
[----:B------:R-:W-:Y:S02]  /*11d0*/  SHF.R.U32.HI R5, RZ, R12, R5 ;  /* 0x0000000cff057219 */ /* 0x000fe40000011605 */
[----:B------:R-:W-:Y:S02]  /*11e0*/  SHF.R.U32.HI R22, RZ, R7, R22 ;  /* 0x00000007ff167219 */ /* 0x000fe40000011616 */
[----:B------:R-:W-:Y:S01]  /*11f0*/  SEL R5, R20, R5, !P1 ;  /* 0x0000000514057207 */ /* 0x000fe20004800000 */
[----:B--2---:R-:W-:Y:S01]  /*1200*/  IMAD.HI.U32 R18, R16, R2, RZ ;  /* 0x0000000210127227 */ /* 0x004fe200078e00ff */
[----:B------:R-:W-:-:S02]  /*1210*/  SEL R21, R11, R22, !P2 ;  /* 0x000000160b157207 */ /* 0x000fc40005000000 */
[----:B------:R-:W-:Y:S01]  /*1220*/  IADD3 R7, PT, PT, -R5, RZ, RZ ;  /* 0x000000ff05077210 */ /* 0x000fe20007ffe1ff */
[----:B------:R-:W-:Y:S01]  /*1230*/  IMAD.HI.U32 R6, R13, R2, RZ ;  /* 0x000000020d067227 */ /* 0x000fe200078e00ff */
[----:B------:R-:W-:-:S03]  /*1240*/  @P0 SHF.R.U32.HI R16, RZ, R3, R18 ;  /* 0x00000003ff100219 */ /* 0x000fc60000011612 */
[----:B------:R-:W-:Y:S01]  /*1250*/  IMAD R7, R4, R7, R20 ;  /* 0x0000000704077224 */ /* 0x000fe200078e0214 */
[----:B------:R-:W-:Y:S01]  /*1260*/  @P0 SHF.R.U32.HI R13, RZ, R3, R6 ;  /* 0x00000003ff0d0219 */ /* 0x000fe20000011606 */
[----:B------:R-:W-:-:S04]  /*1270*/  IMAD R16, R16, R9, RZ ;  /* 0x0000000910107224 */ /* 0x000fc800078e02ff */
[----:B------:R-:W-:Y:S01]  /*1280*/  IMAD R6, R13, R9, RZ ;  /* 0x000000090d067224 */ /* 0x000fe200078e02ff */
[----:B------:R-:W-:-:S04]  /*1290*/  ISETP.GE.AND P1, PT, R5, R16, PT ;  /* 0x000000100500720c */ /* 0x000fc80003f26270 */
[----:B------:R-:W-:Y:S01]  /*12a0*/  ISETP.GE.OR P1, PT, R21, R6, P1 ;  /* 0x000000061500720c */ /* 0x000fe20000f26670 */
[----:B------:R-:W-:-:S05]  /*12b0*/  IMAD.HI.U32 R6, R5, R2, RZ ;  /* 0x0000000205067227 */ /* 0x000fca00078e00ff */
[----:B------:R-:W-:-:S04]  /*12c0*/  SHF.R.U32.HI R6, RZ, R3, R6 ;  /* 0x00000003ff067219 */ /* 0x000fc80000011606 */
[----:B------:R-:W-:-:S03]  /*12d0*/  SEL R6, R5, R6, !P0 ;  /* 0x0000000605067207 */ /* 0x000fc60004000000 */
[----:B------:R-:W-:Y:S01]  /*12e0*/  @!P1 IMAD.HI.U32 R12, R21, R2, RZ ;  /* 0x00000002150c9227 */ /* 0x000fe200078e00ff */
[----:B------:R-:W-:-:S04]  /*12f0*/  IADD3 R2, PT, PT, -R6, RZ, RZ ;  /* 0x000000ff06027210 */ /* 0x000fc80007ffe1ff */
[----:B------:R-:W-:Y:S01]  /*1300*/  @!P1 SHF.R.U32.HI R12, RZ, R3, R12 ;  /* 0x00000003ff0c9219 */ /* 0x000fe2000001160c */
[----:B------:R-:W-:-:S03]  /*1310*/  IMAD R2, R9, R2, R5 ;  /* 0x0000000209027224 */ /* 0x000fc600078e0205 */
[----:B------:R-:W-:-:S05]  /*1320*/  @!P1 SEL R3, R21, R12, !P0 ;  /* 0x0000000c15039207 */ /* 0x000fca0004000000 */
[--C-:B------:R-:W-:Y:S02]  /*1330*/  @!P1 IMAD.IADD R6, R6, 0x1, -R3.reuse ;  /* 0x0000000106069824 */ /* 0x100fe400078e0a03 */
[----:B------:R-:W-:Y:S01]  /*1340*/  @!P1 IMAD R3, R2, R13, R3 ;  /* 0x0000000d02039224 */ /* 0x000fe200078e0203 */
[----:B------:R-:W-:Y:S01]  /*1350*/  IADD3 R2, PT, PT, -R21, RZ, RZ ;  /* 0x000000ff15027210 */ /* 0x000fe20007ffe1ff */
[----:B------:R-:W-:Y:S02]  /*1360*/  @!P1 IMAD R5, R6, R9, R21 ;  /* 0x0000000906059224 */ /* 0x000fe400078e0215 */
[----:B------:R-:W-:Y:S02]  /*1370*/  @!P1 IMAD.MOV.U32 R21, RZ, RZ, R3 ;  /* 0x000000ffff159224 */ /* 0x000fe400078e0003 */
[----:B------:R-:W-:Y:S02]  /*1380*/  IMAD R2, R14, R2, R11 ;  /* 0x000000020e027224 */ /* 0x000fe400078e020b */
[----:B------:R-:W-:-:S02]  /*1390*/  IMAD R20, R5, R4, R7 ;  /* 0x0000000405147224 */ /* 0x000fc400078e0207 */
[----:B------:R-:W-:Y:S02]  /*13a0*/  IMAD R21, R21, R14, R2 ;  /* 0x0000000e15157224 */ /* 0x000fe400078e0202 */
.L_x_18:
[----:B------:R-:W-:Y:S05]  /*13b0*/  BRA.U UP3, `(.L_x_19) ;  /* 0x0000000103407547 */ /* 0x000fea000b800000 */
[----:B------:R-:W1:Y:S08]  /*13c0*/  LDC.64 R4, c[0x0][0xb10] ;  /* 0x0002c400ff047b82 */ /* 0x000e700000000a00 */
[----:B------:R-:W2:Y:S08]  /*13d0*/  LDC.64 R2, c[0x0][0xb18] ;  /* 0x0002c600ff027b82 */ /* 0x000eb00000000a00 */
[----:B------:R-:W3:Y:S08]  /*13e0*/  LDC R6, c[0x0][0xb20] ;  /* 0x0002c800ff067b82 */ /* 0x000ef00000000800 */
[----:B------:R-:W4:Y:S01]  /*13f0*/  LDC R12, c[0x0][0xb0c] ;  /* 0x0002c300ff0c7b82 */ /* 0x000f220000000800 */
[----:B-1----:R-:W-:-:S05]  /*1400*/  IMAD.HI.U32 R4, R21, R4, RZ ;  /* 0x0000000415047227 */ /* 0x002fca00078e00ff */
[----:B------:R-:W-:Y:S01]  /*1410*/  SHF.R.U32.HI R4, RZ, R5, R4 ;  /* 0x00000005ff047219 */ /* 0x000fe20000011604 */
[----:B--2---:R-:W-:Y:S01]  /*1420*/  IMAD.HI.U32 R3, R20, R3, RZ ;  /* 0x0000000314037227 */ /* 0x004fe200078e00ff */
[----:B------:R-:W-:-:S04]  /*1430*/  ISETP.NE.AND P0, PT, R2, 0x1, PT ;  /* 0x000000010200780c */ /* 0x000fc80003f05270 */
[----:B---3--:R-:W-:-:S04]  /*1440*/  SHF.R.U32.HI R3, RZ, R6, R3 ;  /* 0x00000006ff037219 */ /* 0x008fc80000011603 */
[----:B------:R-:W-:Y:S02]  /*1450*/  SEL R3, R20, R3, !P0 ;  /* 0x0000000314037207 */ /* 0x000fe40004000000 */
[----:B----4-:R-:W-:-:S04]  /*1460*/  ISETP.NE.AND P1, PT, R12, 0x1, PT ;  /* 0x000000010c00780c */ /* 0x010fc80003f25270 */
[----:B------:R-:W-:-:S05]  /*1470*/  SEL R6, R21, R4, !P1 ;  /* 0x0000000415067207 */ /* 0x000fca0004800000 */
[----:B------:R-:W-:Y:S02]  /*1480*/  IMAD.IADD R4, R3, 0x1, -R6 ;  /* 0x0000000103047824 */ /* 0x000fe400078e0a06 */
[----:B------:R-:W-:Y:S02]  /*1490*/  IMAD.IADD R3, R6, 0x1, -R3 ;  /* 0x0000000106037824 */ /* 0x000fe400078e0a03 */
[----:B------:R-:W-:Y:S02]  /*14a0*/  IMAD R21, R4, R12, R21 ;  /* 0x0000000c04157224 */ /* 0x000fe400078e0215 */
[----:B------:R-:W-:Y:S02]  /*14b0*/  IMAD R20, R3, R2, R20 ;  /* 0x0000000203147224 */ /* 0x000fe400078e0214 */
.L_x_19:
[----:B------:R-:W-:Y:S05]  /*14c0*/  BRA.U !UP1, `(.L_x_20) ;  /* 0x00000001090c7547 */ /* 0x000fea000b800000 */
[----:B------:R-:W-:Y:S01]  /*14d0*/  UCGABAR_WAIT ;  /* 0x0000000000007dc7 */ /* 0x000fe20008000000 */
[----:B------:R-:W-:Y:S01]  /*14e0*/  CCTL.IVALL ;  /* 0x00000000ff00798f */ /* 0x000fe20002000000 */
[----:B------:R-:W-:Y:S05]  /*14f0*/  BRA `(.L_x_21) ;  /* 0x0000000000047947 */ /* 0x000fea0003800000 */
.L_x_20:
[----:B------:R-:W-:Y:S06]  /*1500*/  BAR.SYNC.DEFER_BLOCKING 0x0 ;  /* 0x0000000000007b1d */ /* 0x000fec0000010000 */
.L_x_21:
[----:B------:R-:W-:Y:S05]  /*1510*/  BRA.U UP2, `(.L_x_22) ;  /* 0x0000001102807547 */ /* 0x000fea000b800000 */
[----:B------:R-:W1:Y:S01]  /*1520*/  LDCU UR4, c[0x0][0x38c] ;  /* 0x00007180ff0477ac */ /* 0x000e620008000800 */
[----:B------:R-:W2:Y:S01]  /*1530*/  LDC R9, c[0x0][0x370] ;  /* 0x0000dc00ff097b82 */ /* 0x000ea20000000800 */
[----:B------:R-:W-:Y:S01]  /*1540*/  IMAD.SHL.U32 R16, R11, 0x80, RZ ;  /* 0x000000800b107824 */ /* 0x000fe200078e00ff */
[----:B------:R-:W-:Y:S01]  /*1550*/  PLOP3.LUT P1, PT, PT, PT, UP5, 0x80, 0x8 ;  /* 0x000000000008781c */ /* 0x000fe20003f2f058 */
[----:B------:R-:W-:Y:S01]  /*1560*/  UISETP.NE.AND UP1, UPT, UR10, URZ, UPT ;  /* 0x000000ff0a00728c */ /* 0x000fe2000bf25270 */
[----:B------:R-:W-:Y:S01]  /*1570*/  ISETP.NE.AND P4, PT, R10, RZ, P5 ;  /* 0x000000ff0a00720c */ /* 0x000fe20002f85270 */
[----:B------:R-:W-:Y:S01]  /*1580*/  IMAD.MOV.U32 R15, RZ, RZ, 0x1 ;  /* 0x00000001ff0f7424 */ /* 0x000fe200078e00ff */
[----:B------:R-:W-:Y:S01]  /*1590*/  PLOP3.LUT P1, PT, P1, PT, PT, 0x8, 0x80 ;  /* 0x000000000080781c */ /* 0x000fe20000f2e170 */
[----:B------:R-:W-:Y:S01]  /*15a0*/  IMAD.MOV.U32 R14, RZ, RZ, RZ ;  /* 0x000000ffff0e7224 */ /* 0x000fe200078e00ff */
[----:B------:R-:W3:Y:S01]  /*15b0*/  LDC R0, c[0x0][0x374] ;  /* 0x0000dd00ff007b82 */ /* 0x000ee20000000800 */
[----:B------:R-:W-:Y:S01]  /*15c0*/  CS2R R12, SRZ ;  /* 0x00000000000c7805 */ /* 0x000fe2000001ff00 */
[----:B------:R-:W-:Y:S01]  /*15d0*/  IMAD.MOV.U32 R10, RZ, RZ, 0x1 ;  /* 0x00000001ff0a7424 */ /* 0x000fe200078e00ff */
[----:B------:R-:W-:Y:S01]  /*15e0*/  LOP3.LUT R16, R16, 0x80, RZ, 0xc0, !PT ;  /* 0x0000008010107812 */ /* 0x000fe200078ec0ff */
[----:B------:R-:W4:Y:S01]  /*15f0*/  LDCU.64 UR14, c[0x0][0x348] ;  /* 0x00006900ff0e77ac */ /* 0x000f220008000a00 */
[----:B------:R-:W-:-:S02]  /*1600*/  USEL UR22, UR6, 0x2, UP1 ;  /* 0x0000000206167887 */ /* 0x000fc40008800000 */
[----:B-1----:R-:W-:Y:S01]  /*1610*/  UIADD3 UR5, UPT, UPT, UR4, 0x1f, URZ ;  /* 0x0000001f04057890 */ /* 0x002fe2000fffe0ff */
[----:B------:R-:W-:-:S03]  /*1620*/  UMOV UR23, URZ ;  /* 0x000000ff00177c82 */ /* 0x000fc60008000000 */
[----:B------:R-:W-:-:S04]  /*1630*/  USHF.R.S32.HI UR7, URZ, 0x1f, UR5 ;  /* 0x0000001fff077899 */ /* 0x000fc80008011405 */
[----:B------:R-:W-:Y:S02]  /*1640*/  ULEA.HI UR7, UR7, UR5, URZ, 0x5 ;  /* 0x0000000507077291 */ /* 0x000fe4000f8f28ff */
[----:B------:R-:W-:Y:S02]  /*1650*/  UIADD3 UR5, UPT, UPT, UR4, -0x1, URZ ;  /* 0xffffffff04057890 */ /* 0x000fe4000fffe0ff */
[----:B------:R-:W-:Y:S02]  /*1660*/  USHF.R.S32.HI UR7, URZ, 0x5, UR7 ;  /* 0x00000005ff077899 */ /* 0x000fe40008011407 */
[----:B------:R-:W-:Y:S02]  /*1670*/  UISETP.GE.U32.AND UP2, UPT, UR5, -0x3f, UPT ;  /* 0xffffffc10500788c */ /* 0x000fe4000bf46070 */
[----:B------:R-:W-:Y:S02]  /*1680*/  UISETP.LT.U32.AND UP0, UPT, UR7, 0x3, UPT ;  /* 0x000000030700788c */ /* 0x000fe4000bf01070 */
[----:B------:R-:W-:-:S02]  /*1690*/  UIADD3 UR4, UPT, UPT, UR4, 0x3e, URZ ;  /* 0x0000003e04047890 */ /* 0x000fc4000fffe0ff */
[----:B------:R-:W-:-:S04]  /*16a0*/  USEL UR5, UR7, 0x3, UP0 ;  /* 0x0000000307057887 */ /* 0x000fc80008000000 */
[----:B------:R-:W-:Y:S02]  /*16b0*/  UIADD3 UR21, UPT, UPT, UR5, -0x1, URZ ;  /* 0xffffffff05157890 */ /* 0x000fe4000fffe0ff */
[----:B------:R-:W-:Y:S02]  /*16c0*/  @UP2 UIADD3 UR21, UPT, UPT, UR5, URZ, URZ ;  /* 0x000000ff05152290 */ /* 0x000fe4000fffe0ff */
[----:B------:R-:W-:Y:S02]  /*16d0*/  UIADD3 UR24, UPT, UPT, UR7, -UR5, URZ ;  /* 0x8000000507187290 */ /* 0x000fe4000fffe0ff */
[----:B------:R-:W-:Y:S02]  /*16e0*/  UIADD3 UR13, UPT, UPT, UR21, 0x1, URZ ;  /* 0x00000001150d7890 */ /* 0x000fe4000fffe0ff */
[----:B--2-4-:R-:W-:-:S12]  /*16f0*/  UIADD3 UR21, UPT, UPT, -UR21, URZ, URZ ;  /* 0x000000ff15157290 */ /* 0x014fd8000fffe1ff */
.L_x_42:
[----:B------:R-:W-:Y:S01]  /*1700*/  UISETP.NE.AND UP0, UPT, UR37, URZ, UPT ;  /* 0x000000ff2500728c */ /* 0x000fe2000bf05270 */
[----:B------:R-:W1:Y:S08]  /*1710*/  S2UR UR37, SR_CgaCtaId ;  /* 0x00000000002579c3 */ /* 0x000e700000008800 */
[----:B------:R-:W-:Y:S05]  /*1720*/  BRA.U UP0, `(.L_x_23) ;  /* 0x0000000100347547 */ /* 0x000fea000b800000 */
[----:B------:R-:W2:Y:S01]  /*1730*/  S2R R2, SR_CgaCtaId ;  /* 0x0000000000027919 */ /* 0x000ea20000008800 */
[----:B------:R-:W-:-:S04]  /*1740*/  MOV R3, 0x400 ;  /* 0x0000040000037802 */ /* 0x000fc80000000f00 */
[----:B--2---:R-:W-:Y:S02]  /*1750*/  LEA R3, R2, R3, 0x18 ;  /* 0x0000000302037211 */ /* 0x004fe400078ec0ff */
[----:B------:R-:W-:-:S03]  /*1760*/  SHF.L.U32 R2, R10, 0x1f, RZ ;  /* 0x0000001f0a027819 */ /* 0x000fc600000006ff */
[----:B------:R-:W-:-:S04]  /*1770*/  IMAD R3, R12, 0x8, R3 ;  /* 0x000000080c037824 */ /* 0x000fc800078e0203 */
[----:B------:R-:W2:Y:S02]  /*1780*/  SYNCS.PHASECHK.TRANS64.TRYWAIT P0, [R3+URZ+0xd0], R2 ;  /* 0x0000d002030075a7 */ /* 0x000ea400080011ff */
[----:B--2---:R-:W-:Y:S05]  /*1790*/  @!P0 BRA `(.L_x_24) ;  /* 0x0000009c00688947 */ /* 0x004fea0003800000 */
.L_x_143:
[----:B------:R-:W-:Y:S01]  /*17a0*/  VIADD R12, R12, 0x1 ;  /* 0x000000010c0c7836 */ /* 0x000fe20000000000 */
[----:B------:R2:W-:Y:S04]  /*17b0*/  SYNCS.ARRIVE.TRANS64.A1T0 RZ, [R3+URZ+0xc0], RZ ;  /* 0x0000c0ff03ff79a7 */ /* 0x0005e800081000ff */
[----:B------:R-:W-:-:S04]  /*17c0*/  ISETP.NE.AND P0, PT, R12, 0x2, PT ;  /* 0x000000020c00780c */ /* 0x000fc80003f05270 */
[----:B------:R-:W-:Y:S02]  /*17d0*/  SEL R12, R12, RZ, P0 ;  /* 0x000000ff0c0c7207 */ /* 0x000fe40000000000 */
[----:B--2---:R-:W-:-:S04]  /*17e0*/  SEL R3, RZ, 0x1, P0 ;  /* 0x00000001ff037807 */ /* 0x004fc80000000000 */
[----:B------:R-:W-:-:S07]  /*17f0*/  LOP3.LUT R10, R10, R3, RZ, 0x3c, !PT ;  /* 0x000000030a0a7212 */ /* 0x000fce00078e3cff */
.L_x_23:
[----:B------:R-:W-:Y:S01]  /*1800*/  UMOV UR6, 0x400 ;  /* 0x0000040000067882 */ /* 0x000fe20000000000 */
[----:B------:R-:W-:Y:S01]  /*1810*/  LEA.HI R3, R21, R21, RZ, 0x1 ;  /* 0x0000001515037211 */ /* 0x000fe200078f08ff */
[----:B-1----:R-:W-:Y:S01]  /*1820*/  ULEA UR6, UR37, UR6, 0x18 ;  /* 0x0000000625067291 */ /* 0x002fe2000f8ec0ff */
[----:B------:R-:W-:Y:S01]  /*1830*/  SHF.L.U32 R2, R15, 0x1f, RZ ;  /* 0x0000001f0f027819 */ /* 0x000fe200000006ff */
[----:B------:R-:W-:Y:S01]  /*1840*/  UISETP.GE.U32.AND UP0, UPT, UR4, 0x3f, UPT ;  /* 0x0000003f0400788c */ /* 0x000fe2000bf06070 */
[C---:B------:R-:W-:Y:S01]  /*1850*/  R2UR UR9, R16.reuse ;  /* 0x00000000100972ca */ /* 0x040fe200000e0000 */
[----:B------:R-:W-:Y:S01]  /*1860*/  ULEA UR8, UR23, UR6, 0x3 ;  /* 0x0000000617087291 */ /* 0x000fe2000f8e18ff */
[----:B------:R-:W-:Y:S01]  /*1870*/  IMAD.SHL.U32 R3, R3, 0x80, RZ ;  /* 0x0000008003037824 */ /* 0x000fe200078e00ff */
[----:B------:R-:W-:Y:S01]  /*1880*/  R2UR UR11, R16 ;  /* 0x00000000100b72ca */ /* 0x000fe200000e0000 */
[----:B------:R-:W-:-:S03]  /*1890*/  UMOV UR25, URZ ;  /* 0x000000ff00197c82 */ /* 0x000fc60008000000 */
[----:B------:R-:W-:-:S03]  /*18a0*/  R2UR UR35, R3 ;  /* 0x00000000032372ca */ /* 0x000fc600000e0000 */
[----:B------:R1:W2:Y:S01]  /*18b0*/  SYNCS.PHASECHK.TRANS64.TRYWAIT P0, [UR8+0x18], R2 ;  /* 0x00001802ff0075a7 */ /* 0x0002a20008001108 */
[----:B------:R-:W-:-:S09]  /*18c0*/  R2UR UR8, R20 ;  /* 0x00000000140872ca */ /* 0x000fd200000e0000 */
[----:B------:R-:W-:-:S04]  /*18d0*/  ULOP3.LUT UR35, UR9, 0xffffff00, UR35, 0xf8, !UPT ;  /* 0xffffff0009237892 */ /* 0x000fc8000f8ef823 */
[----:B------:R-:W-:Y:S01]  /*18e0*/  ULEA UR11, UR8, UR11, 0x8 ;  /* 0x0000000b080b7291 */ /* 0x000fe2000f8e40ff */
[----:B------:R-:W-:Y:S11]  /*18f0*/  BRA.U !UP0, `(.L_x_25) ;  /* 0x0000000108bc7547 */ /* 0x000ff6000b800000 */
[----:B------:R-:W-:Y:S01]  /*1900*/  UMOV UR16, UR21 ;  /* 0x0000001500107c82 */ /* 0x000fe20008000000 */
[----:B------:R-:W-:Y:S01]  /*1910*/  UMOV UR17, UR23 ;  /* 0x0000001700117c82 */ /* 0x000fe20008000000 */
[----:B------:R-:W-:-:S05]  /*1920*/  UMOV UR34, URZ ;  /* 0x000000ff00227c82 */ /* 0x000fca0008000000 */
.L_x_31:
[----:B------:R-:W-:Y:S01]  /*1930*/  ULEA UR33, UR17, UR6, 0x3 ;  /* 0x0000000611217291 */ /* 0x000fe2000f8e18ff */
[----:B------:R-:W-:Y:S01]  /*1940*/  @P5 MOV R3, 0x4000 ;  /* 0x0000400000035802 */ /* 0x000fe20000000f00 */
[----:B-12-4-:R-:W-:Y:S10]  /*1950*/  @P0 BRA `(.L_x_26) ;  /* 0x00000000000c0947 */ /* 0x016ff40003800000 */
[----:B------:R-:W-:-:S04]  /*1960*/  SHF.L.U32 R5, R15, 0x1f, RZ ;  /* 0x0000001f0f057819 */ /* 0x000fc800000006ff */
[----:B------:R-:W2:Y:S02]  /*1970*/  SYNCS.PHASECHK.TRANS64.TRYWAIT P0, [UR33+0x18], R5 ;  /* 0x00001805ff0075a7 */ /* 0x000ea40008001121 */
[----:B--2---:R-:W-:Y:S05]  /*1980*/  @!P0 BRA `(.L_x_27) ;  /* 0x0000009c00008947 */ /* 0x004fea0003800000 */
.L_x_26:
[----:B------:R2:W-:Y:S01]  /*1990*/  @P5 SYNCS.ARRIVE.TRANS64 RZ, [UR33], R3 ;  /* 0x00000003ffff59a7 */ /* 0x0005e20008000021 */
[----:B------:R-:W-:Y:S02]  /*19a0*/  ULOP3.LUT UR8, UR22, 0x2, URZ, 0xfc, !UPT ;  /* 0x0000000216087892 */ /* 0x000fe4000f8efcff */
[----:B------:R-:W-:Y:S02]  /*19b0*/  UIADD3 UR16, UPT, UPT, UR16, 0x1, URZ ;  /* 0x0000000110107890 */ /* 0x000fe4000fffe0ff */
[----:B------:R-:W-:Y:S02]  /*19c0*/  UISETP.NE.AND UP0, UPT, UR8, 0x2, UPT ;  /* 0x000000020800788c */ /* 0x000fe4000bf05270 */
[----:B------:R-:W-:-:S07]  /*19d0*/  UISETP.NE.AND UP2, UPT, UR16, 0x1, UPT ;  /* 0x000000011000788c */ /* 0x000fce000bf45270 */
[----:B------:R-:W-:Y:S05]  /*19e0*/  BRA.U UP0, `(.L_x_28) ;  /* 0x0000000100047547 */ /* 0x000fea000b800000 */
[----:B------:R-:W-:Y:S05]  /*19f0*/  BPT.TRAP 0x1 ;  /* 0x000000040000795c */ /* 0x000fea0000300000 */
.L_x_28:
[----:B------:R-:W-:Y:S04]  /*1a00*/  BSSY.RECONVERGENT B0, `(.L_x_29) ;  /* 0x0000003000007945 */ /* 0x000fe80003800200 */
[----:B------:R-:W-:Y:S05]  /*1a10*/  @!P4 BRA `(.L_x_30) ;  /* 0x000000000004c947 */ /* 0x000fea0003800000 */
[----:B------:R-:W-:Y:S05]  /*1a20*/  BPT.TRAP 0x1 ;  /* 0x000000040000795c */ /* 0x000fea0000300000 */
.L_x_30:
[----:B------:R-:W-:Y:S05]  /*1a30*/  BSYNC.RECONVERGENT B0 ;  /* 0x0000000000007941 */ /* 0x000fea0003800200 */
.L_x_29:
[----:B------:R-:W-:Y:S02]  /*1a40*/  UIADD3 UR23, UPT, UPT, UR17, 0x1, URZ ;  /* 0x0000000111177890 */ /* 0x000fe4000fffe0ff */
[----:B------:R-:W-:Y:S02]  /*1a50*/  UIADD3 UR28, UP1, UPT, UR14, 0x80, URZ ;  /* 0x000000800e1c7890 */ /* 0x000fe4000ff3e0ff */
[----:B------:R-:W-:Y:S02]  /*1a60*/  UISETP.NE.AND UP0, UPT, UR23, 0x3, UPT ;  /* 0x000000031700788c */ /* 0x000fe4000bf05270 */
[----:B------:R-:W-:Y:S02]  /*1a70*/  ULOP3.LUT UR33, UR33, 0xfefffff8, URZ, 0xc0, !UPT ;  /* 0xfefffff821217892 */ /* 0x000fe4000f8ec0ff */
[----:B------:R-:W-:Y:S02]  /*1a80*/  USEL UR9, URZ, 0x1, UP0 ;  /* 0x00000001ff097887 */ /* 0x000fe40008000000 */
[----:B------:R-:W-:-:S02]  /*1a90*/  USEL UR23, UR23, URZ, UP0 ;  /* 0x000000ff17177287 */ /* 0x000fc40008000000 */
[----:B------:R-:W-:Y:S02]  /*1aa0*/  UIADD3 UR26, UP0, UPT, UR14, 0x180, URZ ;  /* 0x000001800e1a7890 */ /* 0x000fe4000ff1e0ff */
[----:B------:R-:W-:Y:S01]  /*1ab0*/  ULEA UR8, UR23, UR6, 0x3 ;  /* 0x0000000617087291 */ /* 0x000fe2000f8e18ff */
[----:B------:R-:W-:Y:S01]  /*1ac0*/  LOP3.LUT R15, R15, UR9, RZ, 0x3c, !PT ;  /* 0x000000090f0f7c12 */ /* 0x000fe2000f8e3cff */
[----:B------:R-:W-:Y:S02]  /*1ad0*/  UIADD3.X UR29, UPT, UPT, URZ, UR15, URZ, UP1, !UPT ;  /* 0x0000000fff1d7290 */ /* 0x000fe40008ffe4ff */
[----:B------:R-:W-:Y:S01]  /*1ae0*/  UIADD3.X UR27, UPT, UPT, URZ, UR15, URZ, UP0, !UPT ;  /* 0x0000000fff1b7290 */ /* 0x000fe200087fe4ff */
[----:B-1----:R-:W-:Y:S01]  /*1af0*/  SHF.L.U32 R2, R15, 0x1f, RZ ;  /* 0x0000001f0f027819 */ /* 0x002fe200000006ff */
[----:B------:R-:W-:Y:S01]  /*1b00*/  UMOV UR18, 0x0 ;  /* 0x0000000000127882 */ /* 0x000fe20000000000 */
[----:B------:R-:W-:Y:S01]  /*1b10*/  UMOV UR19, 0x10000000 ;  /* 0x1000000000137882 */ /* 0x000fe20000000000 */
[----:B------:R-:W-:Y:S01]  /*1b20*/  UMOV UR10, UR34 ;  /* 0x00000022000a7c82 */ /* 0x000fe20008000000 */
[----:B------:R4:W1:Y:S01]  /*1b30*/  SYNCS.PHASECHK.TRANS64.TRYWAIT P0, [UR8+0x18], R2 ;  /* 0x00001802ff0075a7 */ /* 0x0008620008001108 */
[----:B------:R-:W-:Y:S01]  /*1b40*/  ULEA UR8, UR17, UR6, 0xc ;  /* 0x0000000611087291 */ /* 0x000fe2000f8e60ff */
[----:B------:R-:W-:Y:S01]  /*1b50*/  UMOV UR12, UR36 ;  /* 0x00000024000c7c82 */ /* 0x000fe20008000000 */
[----:B------:R-:W-:-:S02]  /*1b60*/  UMOV UR9, UR33 ;  /* 0x0000002100097c82 */ /* 0x000fc40008000000 */
[----:B------:R-:W-:Y:S02]  /*1b70*/  UIADD3 UR32, UPT, UPT, UR8, 0xc400, URZ ;  /* 0x0000c40008207890 */ /* 0x000fe4000fffe0ff */
[----:B------:R-:W-:Y:S01]  /*1b80*/  UIADD3 UR8, UPT, UPT, UR8, 0xf400, URZ ;  /* 0x0000f40008087890 */ /* 0x000fe2000fffe0ff */
[----:B------:R-:W-:Y:S01]  /*1b90*/  UMOV UR25, UR13 ;  /* 0x0000000d00197c82 */ /* 0x000fe20008000000 */
[----:B------:R-:W-:-:S05]  /*1ba0*/  UMOV UR17, UR23 ;  /* 0x0000001700117c82 */ /* 0x000fca0008000000 */
[----:B------:R2:W-:Y:S02]  /*1bb0*/  UTMALDG.3D.2CTA [UR32], [UR28], desc[UR18] ;  /* 0x000012201c0075b4 */ /* 0x0005e40008211000 */
[----:B------:R4:W-:Y:S01]  /*1bc0*/  UTMALDG.3D.2CTA [UR8], [UR26], desc[UR18] ;  /* 0x000012081a0075b4 */ /* 0x0009e20008211000 */
[----:B--2---:R-:W-:Y:S01]  /*1bd0*/  UIADD3 UR34, UPT, UPT, UR34, 0x20, URZ ;  /* 0x0000002022227890 */ /* 0x004fe2000fffe0ff */
[----:B------:R-:W-:Y:S11]  /*1be0*/  BRA.U UP2, `(.L_x_31) ;  /* 0xfffffffd02507547 */ /* 0x000ff6000b83ffff */
.L_x_25:
[----:B----4-:R-:W-:Y:S01]  /*1bf0*/  ULEA UR8, UR23, UR6, 0x3 ;  /* 0x0000000617087291 */ /* 0x010fe2000f8e18ff */
[----:B-1----:R-:W-:Y:S01]  /*1c00*/  SHF.L.U32 R2, R15, 0x1f, RZ ;  /* 0x0000001f0f027819 */ /* 0x002fe200000006ff */
[----:B------:R-:W-:Y:S01]  /*1c10*/  @!P1 SYNCS.ARRIVE.TRANS64.A1T0 RZ, [UR6+0x78], RZ ;  /* 0x000078ffffff99a7 */ /* 0x000fe20008100006 */
[----:B------:R-:W-:-:S06]  /*1c20*/  UISETP.GT.AND UP0, UPT, UR7, UR5, UPT ;  /* 0x000000050700728c */ /* 0x000fcc000bf04270 */
[----:B--2---:R1:W2:Y:S03]  /*1c30*/  SYNCS.PHASECHK.TRANS64.TRYWAIT P0, [UR8+0x18], R2 ;  /* 0x00001802ff0075a7 */ /* 0x0042a60008001108 */
[----:B------:R-:W-:Y:S05]  /*1c40*/  BRA.U !UP0, `(.L_x_32) ;  /* 0x0000000108bc7547 */ /* 0x000fea000b800000 */
[----:B------:R-:W-:Y:S01]  /*1c50*/  UIADD3 UR26, UPT, UPT, UR24, UR25, URZ ;  /* 0x00000019181a7290 */ /* 0x000fe2000fffe0ff */
[----:B------:R-:W-:-:S11]  /*1c60*/  UMOV UR27, UR23 ;  /* 0x00000017001b7c82 */ /* 0x000fd60008000000 */
.L_x_38:
[----:B------:R-:W-:Y:S01]  /*1c70*/  ULEA UR17, UR27, UR6, 0x3 ;  /* 0x000000061b117291 */ /* 0x000fe2000f8e18ff */
[----:B--2---:R-:W-:Y:S01]  /*1c80*/  @P5 MOV R3, 0x4000 ;  /* 0x0000400000035802 */ /* 0x004fe20000000f00 */
[----:B-12---:R-:W-:Y:S10]  /*1c90*/  @P0 BRA `(.L_x_33) ;  /* 0x00000000000c0947 */ /* 0x006ff40003800000 */
[----:B------:R-:W-:-:S04]  /*1ca0*/  SHF.L.U32 R5, R15, 0x1f, RZ ;  /* 0x0000001f0f057819 */ /* 0x000fc800000006ff */
[----:B------:R-:W2:Y:S02]  /*1cb0*/  SYNCS.PHASECHK.TRANS64.TRYWAIT P0, [UR17+0x18], R5 ;  /* 0x00001805ff0075a7 */ /* 0x000ea40008001111 */
[----:B--2---:R-:W-:Y:S05]  /*1cc0*/  @!P0 BRA `(.L_x_34) ;  /* 0x0000009800488947 */ /* 0x004fea0003800000 */
.L_x_33:
[----:B------:R2:W-:Y:S01]  /*1cd0*/  @P5 SYNCS.ARRIVE.TRANS64 RZ, [UR17], R3 ;  /* 0x00000003ffff59a7 */ /* 0x0005e20008000011 */
[----:B------:R-:W-:-:S04]  /*1ce0*/  ULOP3.LUT UR8, UR22, 0x2, URZ, 0xfc, !UPT ;  /* 0x0000000216087892 */ /* 0x000fc8000f8efcff */
[----:B------:R-:W-:-:S09]  /*1cf0*/  UISETP.NE.AND UP0, UPT, UR8, 0x2, UPT ;  /* 0x000000020800788c */ /* 0x000fd2000bf05270 */
[----:B------:R-:W-:Y:S05]  /*1d00*/  BRA.U UP0, `(.L_x_35) ;  /* 0x0000000100047547 */ /* 0x000fea000b800000 */
[----:B------:R-:W-:Y:S05]  /*1d10*/  BPT.TRAP 0x1 ;  /* 0x000000040000795c */ /* 0x000fea0000300000 */
.L_x_35:
[----:B------:R-:W-:Y:S04]  /*1d20*/  BSSY.RECONVERGENT B0, `(.L_x_36) ;  /* 0x0000003000007945 */ /* 0x000fe80003800200 */
[----:B------:R-:W-:Y:S05]  /*1d30*/  @!P4 BRA `(.L_x_37) ;  /* 0x000000000004c947 */ /* 0x000fea0003800000 */
[----:B------:R-:W-:Y:S05]  /*1d40*/  BPT.TRAP 0x1 ;  /* 0x000000040000795c */ /* 0x000fea0000300000 */
.L_x_37:
[----:B------:R-:W-:Y:S05]  /*1d50*/  BSYNC.RECONVERGENT B0 ;  /* 0x0000000000007941 */ /* 0x000fea0003800200 */
.L_x_36:
[----:B------:R-:W-:Y:S02]  /*1d60*/  UIADD3 UR23, UPT, UPT, UR27, 0x1, URZ ;  /* 0x000000011b177890 */ /* 0x000fe4000fffe0ff */
[----:B------:R-:W-:Y:S02]  /*1d70*/  UIADD3 UR32, UP1, UPT, UR14, 0x80, URZ ;  /* 0x000000800e207890 */ /* 0x000fe4000ff3e0ff */
[----:B------:R-:W-:Y:S02]  /*1d80*/  UISETP.NE.AND UP0, UPT, UR23, 0x3, UPT ;  /* 0x000000031700788c */ /* 0x000fe4000bf05270 */
[----:B------:R-:W-:Y:S02]  /*1d90*/  USHF.L.U32 UR18, UR25, 0x5, URZ ;  /* 0x0000000519127899 */ /* 0x000fe400080006ff */
[----:B------:R-:W-:Y:S02]  /*1da0*/  USEL UR9, URZ, 0x1, UP0 ;  /* 0x00000001ff097887 */ /* 0x000fe40008000000 */
[----:B------:R-:W-:-:S02]  /*1db0*/  USEL UR23, UR23, URZ, UP0 ;  /* 0x000000ff17177287 */ /* 0x000fc40008000000 */
[----:B------:R-:W-:Y:S02]  /*1dc0*/  UIADD3 UR30, UP0, UPT, UR14, 0x180, URZ ;  /* 0x000001800e1e7890 */ /* 0x000fe4000ff1e0ff */
[----:B------:R-:W-:Y:S01]  /*1dd0*/  ULEA UR8, UR23, UR6, 0x3 ;  /* 0x0000000617087291 */ /* 0x000fe2000f8e18ff */
[----:B------:R-:W-:Y:S01]  /*1de0*/  LOP3.LUT R15, R15, UR9, RZ, 0x3c, !PT ;  /* 0x000000090f0f7c12 */ /* 0x000fe2000f8e3cff */
[----:B------:R-:W-:Y:S02]  /*1df0*/  ULOP3.LUT UR17, UR17, 0xfefffff8, URZ, 0xc0, !UPT ;  /* 0xfefffff811117892 */ /* 0x000fe4000f8ec0ff */
[----:B------:R-:W-:Y:S01]  /*1e00*/  UIADD3.X UR33, UPT, UPT, URZ, UR15, URZ, UP1, !UPT ;  /* 0x0000000fff217290 */ /* 0x000fe20008ffe4ff */
[----:B-1----:R-:W-:Y:S01]  /*1e10*/  SHF.L.U32 R2, R15, 0x1f, RZ ;  /* 0x0000001f0f027819 */ /* 0x002fe200000006ff */
[----:B------:R-:W-:Y:S01]  /*1e20*/  UIADD3.X UR31, UPT, UPT, URZ, UR15, URZ, UP0, !UPT ;  /* 0x0000000fff1f7290 */ /* 0x000fe200087fe4ff */
[----:B------:R-:W-:Y:S02]  /*1e30*/  UMOV UR28, 0x0 ;  /* 0x00000000001c7882 */ /* 0x000fe40000000000 */
[----:B------:R4:W1:Y:S01]  /*1e40*/  SYNCS.PHASECHK.TRANS64.TRYWAIT P0, [UR8+0x18], R2 ;  /* 0x00001802ff0075a7 */ /* 0x0008620008001108 */
[----:B------:R-:W-:Y:S01]  /*1e50*/  ULEA UR8, UR27, UR6, 0xc ;  /* 0x000000061b087291 */ /* 0x000fe2000f8e60ff */
[----:B------:R-:W-:Y:S01]  /*1e60*/  UMOV UR29, 0x10000000 ;  /* 0x10000000001d7882 */ /* 0x000fe20000000000 */
[----:B------:R-:W-:-:S02]  /*1e70*/  UMOV UR19, UR35 ;  /* 0x0000002300137c82 */ /* 0x000fc40008000000 */
[----:B------:R-:W-:Y:S02]  /*1e80*/  UIADD3 UR16, UPT, UPT, UR8, 0xc400, URZ ;  /* 0x0000c40008107890 */ /* 0x000fe4000fffe0ff */
[----:B------:R-:W-:Y:S01]  /*1e90*/  UIADD3 UR8, UPT, UPT, UR8, 0xf400, URZ ;  /* 0x0000f40008087890 */ /* 0x000fe2000fffe0ff */
[----:B------:R-:W-:Y:S01]  /*1ea0*/  UMOV UR20, UR36 ;  /* 0x0000002400147c82 */ /* 0x000fe20008000000 */
[----:B------:R-:W-:Y:S01]  /*1eb0*/  UMOV UR12, UR36 ;  /* 0x00000024000c7c82 */ /* 0x000fe20008000000 */
[----:B------:R-:W-:Y:S01]  /*1ec0*/  UMOV UR9, UR17 ;  /* 0x0000001100097c82 */ /* 0x000fe20008000000 */
[----:B------:R-:W-:Y:S01]  /*1ed0*/  UMOV UR10, UR18 ;  /* 0x00000012000a7c82 */ /* 0x000fe20008000000 */
[----:B------:R-:W-:Y:S02]  /*1ee0*/  UIADD3 UR25, UPT, UPT, UR25, 0x1, URZ ;  /* 0x0000000119197890 */ /* 0x000fe4000fffe0ff */
[----:B------:R4:W-:Y:S01]  /*1ef0*/  UTMALDG.3D.2CTA [UR16], [UR32], desc[UR28] ;  /* 0x00001c10200075b4 */ /* 0x0009e20008211000 */
[----:B------:R-:W-:Y:S01]  /*1f00*/  UMOV UR27, UR23 ;  /* 0x00000017001b7c82 */ /* 0x000fe20008000000 */
[----:B------:R-:W-:Y:S01]  /*1f10*/  UISETP.NE.AND UP0, UPT, UR25, UR26, UPT ;  /* 0x0000001a1900728c */ /* 0x000fe2000bf05270 */
[----:B------:R4:W-:Y:S08]  /*1f20*/  UTMALDG.3D.2CTA [UR8], [UR30], desc[UR28] ;  /* 0x00001c081e0075b4 */ /* 0x0009f00008211000 */
[----:B----4-:R-:W-:Y:S05]  /*1f30*/  BRA.U UP0, `(.L_x_38) ;  /* 0xfffffffd004c7547 */ /* 0x010fea000b83ffff */
.L_x_32:
[C---:B-1----:R-:W-:Y:S01]  /*1f40*/  LEA R2, R14.reuse, UR6, 0x3 ;  /* 0x000000060e027c11 */ /* 0x042fe2000f8e18ff */
[----:B------:R-:W-:Y:S01]  /*1f50*/  NOP ;  /* 0x0000000000007918 */ /* 0x000fe20000000000 */
[----:B--2---:R-:W-:Y:S02]  /*1f60*/  SHF.L.U32 R3, R13, 0x1f, RZ ;  /* 0x0000001f0d037819 */ /* 0x004fe400000006ff */
[----:B------:R-:W-:Y:S02]  /*1f70*/  LEA R4, R14, UR6, 0x4 ;  /* 0x000000060e047c11 */ /* 0x000fe4000f8e20ff */
[----:B------:R-:W1:Y:S02]  /*1f80*/  SYNCS.PHASECHK.TRANS64.TRYWAIT P0, [R2+URZ+0x80], R3 ;  /* 0x00008003020075a7 */ /* 0x000e6400080011ff */
[----:B-1----:R-:W-:Y:S05]  /*1f90*/  @!P0 BRA `(.L_x_39) ;  /* 0x0000009400ac8947 */ /* 0x002fea0003800000 */
.L_x_146:
[----:B------:R-:W2:Y:S01]  /*1fa0*/  LDS.128 R4, [R4+0xf0] ;  /* 0x0000f00004047984 */ /* 0x000ea20000000c00 */
[----:B------:R-:W-:Y:S01]  /*1fb0*/  ISETP.GE.AND P0, PT, R72, 0x1, PT ;  /* 0x000000014800780c */ /* 0x000fe20003f06270 */
[----:B-1----:R-:W-:Y:S01]  /*1fc0*/  VIADD R2, R2, 0x90 ;  /* 0x0000009002027836 */ /* 0x002fe20000000000 */
[----:B------:R-:W-:Y:S01]  /*1fd0*/  @!PT LDS RZ, [RZ] ;  /* 0x00000000fffff984 */ /* 0x000fe20000000800 */
[----:B------:R-:W-:Y:S01]  /*1fe0*/  @!PT LDS RZ, [RZ] ;  /* 0x00000000fffff984 */ /* 0x000fe20000000800 */
[----:B------:R-:W-:Y:S01]  /*1ff0*/  @!PT LDS RZ, [RZ] ;  /* 0x00000000fffff984 */ /* 0x000fe20000000800 */
[----:B------:R-:W-:Y:S01]  /*2000*/  @!PT LDS RZ, [RZ] ;  /* 0x00000000fffff984 */ /* 0x000fe20000000800 */
[----:B------:R1:W-:Y:S06]  /*2010*/  MEMBAR.ALL.CTA ;  /* 0x0000000000007992 */ /* 0x0003ec0000008000 */
[----:B-1----:R-:W1:Y:S01]  /*2020*/  FENCE.VIEW.ASYNC.S ;  /* 0x00000000000073c6 */ /* 0x002e620000000000 */
[----:B------:R-:W-:-:S04]  /*2030*/  PRMT R2, RZ, 0x654, R2 ;  /* 0x00000654ff027816 */ /* 0x000fc80000000002 */
[----:B-1----:R1:W-:Y:S01]  /*2040*/  SYNCS.ARRIVE.TRANS64.RED.A1T0 RZ, [R2+URZ], RZ ;  /* 0x000000ff02ff79a7 */ /* 0x0023e200081004ff */
[----:B--2---:R-:W-:-:S13]  /*2050*/  LOP3.LUT P2, RZ, R6, 0x1, RZ, 0xc0, !PT ;  /* 0x0000000106ff7812 */ /* 0x004fda000784c0ff */
[----:B------:R-:W-:Y:S01]  /*2060*/  @P2 SHF.R.U32.HI R3, RZ, 0x10, R5 ;  /* 0x00000010ff032819 */ /* 0x000fe20000011605 */
[----:B------:R-:W-:Y:S01]  /*2070*/  VOTEU.ANY UP0, P2 ;  /* 0x0000000000ff7886 */ /* 0x000fe20001000100 */
[----:B------:R-:W-:Y:S02]  /*2080*/  @P2 MOV R11, R4 ;  /* 0x00000004000b2202 */ /* 0x000fe40000000f00 */
[----:B------:R-:W-:Y:S02]  /*2090*/  @P2 R2UR.BROADCAST UR8, R3 ;  /* 0x00000000030822ca */ /* 0x000fe400008e0000 */
[----:B------:R-:W-:-:S11]  /*20a0*/  @P2 LOP3.LUT R8, R5, 0xffff, RZ, 0xc0, !PT ;  /* 0x0000ffff05082812 */ /* 0x000fd600078ec0ff */
[----:B------:R-:W-:Y:S01]  /*20b0*/  @UP0 UMOV UR36, UR8 ;  /* 0x0000000800240c82 */ /* 0x000fe20008000000 */
[----:B-1----:R-:W-:Y:S05]  /*20c0*/  @!P0 BRA `(.L_x_40) ;  /* 0x0000000000b88947 */ /* 0x002fea0003800000 */
[----:B------:R-:W3:Y:S01]  /*20d0*/  LDC.64 R4, c[0x0][0xb18] ;  /* 0x0002c600ff047b82 */ /* 0x000ee20000000a00 */
[----:B------:R-:W-:-:S07]  /*20e0*/  ISETP.NE.AND P3, PT, R72, 0x1, PT ;  /* 0x000000014800780c */ /* 0x000fce0003f65270 */
[----:B------:R-:W1:Y:S08]  /*20f0*/  LDC.64 R6, c[0x0][0xb10] ;  /* 0x0002c400ff067b82 */ /* 0x000e700000000a00 */
[----:B------:R-:W2:Y:S08]  /*2100*/  LDC R17, c[0x0][0xb20] ;  /* 0x0002c800ff117b82 */ /* 0x000eb00000000800 */
[----:B------:R-:W4:Y:S01]  /*2110*/  LDC R18, c[0x0][0xb0c] ;  /* 0x0002c300ff127b82 */ /* 0x000f220000000800 */
[----:B---3--:R-:W-:Y:S01]  /*2120*/  IMAD.HI.U32 R22, R0, R5, RZ ;  /* 0x0000000500167227 */ /* 0x008fe200078e00ff */
[----:B------:R-:W-:-:S06]  /*2130*/  ISETP.NE.AND P0, PT, R4, 0x1, PT ;  /* 0x000000010400780c */ /* 0x000fcc0003f05270 */
[----:B------:R-:W3:Y:S01]  /*2140*/  LDC.64 R2, c[0x0][0xb28] ;  /* 0x0002ca00ff027b82 */ /* 0x000ee20000000a00 */
[----:B-1----:R-:W-:-:S04]  /*2150*/  IMAD.HI.U32 R20, R9, R6, RZ ;  /* 0x0000000609147227 */ /* 0x002fc800078e00ff */
[----:B------:R-:W-:Y:S01]  /*2160*/  IMAD.HI.U32 R24, R11, R6, RZ ;  /* 0x000000060b187227 */ /* 0x000fe200078e00ff */
[----:B------:R-:W-:Y:S02]  /*2170*/  SHF.R.U32.HI R20, RZ, R7, R20 ;  /* 0x00000007ff147219 */ /* 0x000fe40000011614 */
[----:B--2---:R-:W-:Y:S01]  /*2180*/  SHF.R.U32.HI R19, RZ, R17, R22 ;  /* 0x00000011ff137219 */ /* 0x004fe20000011616 */
[----:B------:R-:W-:Y:S01]  /*2190*/  IMAD.HI.U32 R22, R8, R5, RZ ;  /* 0x0000000508167227 */ /* 0x000fe200078e00ff */
[----:B------:R-:W-:Y:S02]  /*21a0*/  SHF.R.U32.HI R24, RZ, R7, R24 ;  /* 0x00000007ff187219 */ /* 0x000fe40000011618 */
[----:B------:R-:W-:Y:S02]  /*21b0*/  SEL R19, R0, R19, !P0 ;  /* 0x0000001300137207 */ /* 0x000fe40004000000 */
[----:B------:R-:W-:Y:S02]  /*21c0*/  SHF.R.U32.HI R17, RZ, R17, R22 ;  /* 0x00000011ff117219 */ /* 0x000fe40000011616 */
[----:B----4-:R-:W-:-:S02]  /*21d0*/  ISETP.NE.AND P1, PT, R18, 0x1, PT ;  /* 0x000000011200780c */ /* 0x010fc40003f25270 */
[----:B------:R-:W-:Y:S02]  /*21e0*/  SEL R17, R8, R17, !P0 ;  /* 0x0000001108117207 */ /* 0x000fe40004000000 */
[----:B------:R-:W-:Y:S02]  /*21f0*/  SEL R21, R9, R20, !P1 ;  /* 0x0000001409157207 */ /* 0x000fe40004800000 */
[----:B------:R-:W-:Y:S01]  /*2200*/  SEL R5, R11, R24, !P1 ;  /* 0x000000180b057207 */ /* 0x000fe20004800000 */
[----:B---3--:R-:W-:Y:S01]  /*2210*/  IMAD.HI.U32 R20, R19, R2, RZ ;  /* 0x0000000213147227 */ /* 0x008fe200078e00ff */
[----:B------:R-:W-:-:S03]  /*2220*/  IADD3 R7, PT, PT, -R17, RZ, RZ ;  /* 0x000000ff11077210 */ /* 0x000fc60007ffe1ff */
        /* <DEDUP_REMOVED lines=11> */
[----:B------:R-:W-:-:S04]  /*22e0*/  @!P0 IMAD.HI.U32 R20, R5, R2, RZ ;  /* 0x0000000205148227 */ /* 0x000fc800078e00ff */
[----:B------:R-:W-:Y:S01]  /*22f0*/  IMAD.MOV R2, RZ, RZ, -R6 ;  /* 0x000000ffff027224 */ /* 0x000fe200078e0a06 */
[----:B------:R-:W-:-:S03]  /*2300*/  @!P0 SHF.R.U32.HI R20, RZ, R3, R20 ;  /* 0x00000003ff148219 */ /* 0x000fc60000011614 */
[----:B------:R-:W-:Y:S01]  /*2310*/  IMAD R2, R72, R2, R17 ;  /* 0x0000000248027224 */ /* 0x000fe200078e0211 */
        /* <DEDUP_REMOVED lines=9> */
.L_x_40:
[----:B------:R-:W1:Y:S02]  /*23b0*/  LDCU UR8, c[0x0][0xb30] ;  /* 0x00016600ff0877ac */ /* 0x000e640008000800 */
[----:B-1----:R-:W-:-:S09]  /*23c0*/  UISETP.NE.AND UP0, UPT, UR8, 0x1, UPT ;  /* 0x000000010800788c */ /* 0x002fd2000bf05270 */
[----:B------:R-:W-:Y:S05]  /*23d0*/  BRA.U UP0, `(.L_x_41) ;  /* 0x0000000100407547 */ /* 0x000fea000b800000 */
[----:B------:R-:W1:Y:S08]  /*23e0*/  LDC.64 R4, c[0x0][0xb10] ;  /* 0x0002c400ff047b82 */ /* 0x000e700000000a00 */
[----:B------:R-:W2:Y:S08]  /*23f0*/  LDC.64 R2, c[0x0][0xb18] ;  /* 0x0002c600ff027b82 */ /* 0x000eb00000000a00 */
[----:B------:R-:W4:Y:S08]  /*2400*/  LDC R6, c[0x0][0xb20] ;  /* 0x0002c800ff067b82 */ /* 0x000f300000000800 */
[----:B------:R-:W3:Y:S01]  /*2410*/  LDC R18, c[0x0][0xb0c] ;  /* 0x0002c300ff127b82 */ /* 0x000ee20000000800 */
[----:B-1----:R-:W-:-:S05]  /*2420*/  IMAD.HI.U32 R4, R11, R4, RZ ;  /* 0x000000040b047227 */ /* 0x002fca00078e00ff */
[----:B------:R-:W-:Y:S01]  /*2430*/  SHF.R.U32.HI R4, RZ, R5, R4 ;  /* 0x00000005ff047219 */ /* 0x000fe20000011604 */
[----:B--2---:R-:W-:Y:S01]  /*2440*/  IMAD.HI.U32 R3, R8, R3, RZ ;  /* 0x0000000308037227 */ /* 0x004fe200078e00ff */
[----:B------:R-:W-:-:S04]  /*2450*/  ISETP.NE.AND P0, PT, R2, 0x1, PT ;  /* 0x000000010200780c */ /* 0x000fc80003f05270 */
[----:B----4-:R-:W-:-:S04]  /*2460*/  SHF.R.U32.HI R3, RZ, R6, R3 ;  /* 0x00000006ff037219 */ /* 0x010fc80000011603 */
[----:B------:R-:W-:Y:S02]  /*2470*/  SEL R3, R8, R3, !P0 ;  /* 0x0000000308037207 */ /* 0x000fe40004000000 */
[----:B---3--:R-:W-:-:S04]  /*2480*/  ISETP.NE.AND P1, PT, R18, 0x1, PT ;  /* 0x000000011200780c */ /* 0x008fc80003f25270 */
[----:B------:R-:W-:-:S05]  /*2490*/  SEL R4, R11, R4, !P1 ;  /* 0x000000040b047207 */ /* 0x000fca0004800000 */
[----:B------:R-:W-:Y:S02]  /*24a0*/  IMAD.IADD R5, R3, 0x1, -R4 ;  /* 0x0000000103057824 */ /* 0x000fe400078e0a04 */
[----:B------:R-:W-:Y:S02]  /*24b0*/  IMAD.IADD R3, R4, 0x1, -R3 ;  /* 0x0000000104037824 */ /* 0x000fe400078e0a03 */
[----:B------:R-:W-:Y:S02]  /*24c0*/  IMAD R11, R5, R18, R11 ;  /* 0x00000012050b7224 */ /* 0x000fe400078e020b */
[----:B------:R-:W-:-:S07]  /*24d0*/  IMAD R8, R3, R2, R8 ;  /* 0x0000000203087224 */ /* 0x000fce00078e0208 */
.L_x_41:
[----:B------:R-:W-:Y:S01]  /*24e0*/  VIADD R14, R14, 0x1 ;  /* 0x000000010e0e7836 */ /* 0x000fe20000000000 */
[----:B------:R-:W-:Y:S01]  /*24f0*/  PLOP3.LUT P1, PT, PT, PT, PT, 0x80, 0x8 ;  /* 0x000000000008781c */ /* 0x000fe20003f2f070 */
[----:B------:R-:W-:Y:S02]  /*2500*/  IMAD.IADD R21, R11, 0x1, R170 ;  /* 0x000000010b157824 */ /* 0x000fe400078e02aa */
[----:B------:R-:W-:Y:S01]  /*2510*/  IMAD.IADD R20, R8, 0x1, R147 ;  /* 0x0000000108147824 */ /* 0x000fe200078e0293 */
[----:B------:R-:W-:-:S04]  /*2520*/  ISETP.NE.AND P0, PT, R14, 0x2, PT ;  /* 0x000000020e00780c */ /* 0x000fc80003f05270 */
[----:B------:R-:W-:Y:S02]  /*2530*/  SEL R2, RZ, 0x1, P0 ;  /* 0x00000001ff027807 */ /* 0x000fe40000000000 */
[----:B------:R-:W-:Y:S02]  /*2540*/  SEL R14, R14, RZ, P0 ;  /* 0x000000ff0e0e7207 */ /* 0x000fe40000000000 */
[----:B------:R-:W-:Y:S01]  /*2550*/  LOP3.LUT R13, R13, R2, RZ, 0x3c, !PT ;  /* 0x000000020d0d7212 */ /* 0x000fe200078e3cff */
[----:B------:R-:W-:Y:S06]  /*2560*/  @P2 BRA `(.L_x_42) ;  /* 0xfffffff000642947 */ /* 0x000fec000383ffff */
[----:B------:R-:W-:Y:S01]  /*2570*/  UIADD3 UR6, UPT, UPT, UR6, 0x18, URZ ;  /* 0x0000001806067890 */ /* 0x000fe2000fffe0ff */
[----:B------:R-:W-:-:S03]  /*2580*/  SHF.L.U32 R3, R15, 0x1f, RZ ;  /* 0x0000001f0f037819 */ /* 0x000fc600000006ff */
[----:B------:R-:W-:-:S09]  /*2590*/  ULEA UR4, UR23, UR6, 0x3 ;  /* 0x0000000617047291 */ /* 0x000fd2000f8e18ff */
[----:B------:R-:W1:Y:S02]  /*25a0*/  SYNCS.PHASECHK.TRANS64.TRYWAIT P0, [UR4], R3 ;  /* 0x00000003ff0075a7 */ /* 0x000e640008001104 */
[----:B-1----:R-:W-:Y:S05]  /*25b0*/  @!P0 BRA `(.L_x_43) ;  /* 0x0000009000388947 */ /* 0x002fea0003800000 */
.L_x_148:
[----:B------:R-:W-:-:S04]  /*25c0*/  UIADD3 UR5, UPT, UPT, UR23, 0x1, URZ ;  /* 0x0000000117057890 */ /* 0x000fc8000fffe0ff */
[----:B------:R-:W-:-:S04]  /*25d0*/  UISETP.NE.AND UP0, UPT, UR5, 0x3, UPT ;  /* 0x000000030500788c */ /* 0x000fc8000bf05270 */
[----:B------:R-:W-:Y:S02]  /*25e0*/  USEL UR7, URZ, 0x1, UP0 ;  /* 0x00000001ff077887 */ /* 0x000fe40008000000 */
[----:B------:R-:W-:-:S04]  /*25f0*/  USEL UR5, UR5, URZ, UP0 ;  /* 0x000000ff05057287 */ /* 0x000fc80008000000 */
[----:B------:R-:W-:Y:S01]  /*2600*/  ULEA UR4, UR5, UR6, 0x3 ;  /* 0x0000000605047291 */ /* 0x000fe2000f8e18ff */
[----:B------:R-:W-:-:S04]  /*2610*/  LOP3.LUT R15, R15, UR7, RZ, 0x3c, !PT ;  /* 0x000000070f0f7c12 */ /* 0x000fc8000f8e3cff */
[----:B-1----:R-:W-:-:S04]  /*2620*/  SHF.L.U32 R3, R15, 0x1f, RZ ;  /* 0x0000001f0f037819 */ /* 0x002fc800000006ff */
[----:B------:R-:W1:Y:S02]  /*2630*/  SYNCS.PHASECHK.TRANS64.TRYWAIT P0, [UR4], R3 ;  /* 0x00000003ff0075a7 */ /* 0x000e640008001104 */
[----:B-1----:R-:W-:Y:S05]  /*2640*/  @!P0 BRA `(.L_x_44) ;  /* 0x00000090002c8947 */ /* 0x002fea0003800000 */
.L_x_150:
[----:B------:R-:W-:-:S04]  /*2650*/  UIADD3 UR5, UPT, UPT, UR5, 0x1, URZ ;  /* 0x0000000105057890 */ /* 0x000fc8000fffe0ff */
[----:B------:R-:W-:-:S04]  /*2660*/  UISETP.NE.AND UP0, UPT, UR5, 0x3, UPT ;  /* 0x000000030500788c */ /* 0x000fc8000bf05270 */
[----:B------:R-:W-:Y:S02]  /*2670*/  USEL UR4, URZ, 0x1, UP0 ;  /* 0x00000001ff047887 */ /* 0x000fe40008000000 */
[----:B------:R-:W-:-:S04]  /*2680*/  USEL UR5, UR5, URZ, UP0 ;  /* 0x000000ff05057287 */ /* 0x000fc80008000000 */
[----:B------:R-:W-:Y:S01]  /*2690*/  ULEA UR5, UR5, UR6, 0x3 ;  /* 0x0000000605057291 */ /* 0x000fe2000f8e18ff */
[----:B-1----:R-:W-:-:S04]  /*26a0*/  LOP3.LUT R3, R15, UR4, RZ, 0x3c, !PT ;  /* 0x000000040f037c12 */ /* 0x002fc8000f8e3cff */
[----:B------:R-:W-:Y:S01]  /*26b0*/  SHF.L.U32 R3, R3, 0x1f, RZ ;  /* 0x0000001f03037819 */ /* 0x000fe200000006ff */
[----:B---3--:R-:W-:-:S07]  /*26c0*/  IMAD.U32 R0, RZ, RZ, UR5 ;  /* 0x00000005ff007e24 */ /* 0x008fce000f8e00ff */
.L_x_45:
[----:B-1----:R1:W2:Y:S02]  /*26d0*/  SYNCS.PHASECHK.TRANS64.TRYWAIT P0, [R0+URZ], R3 ;  /* 0x00000003000075a7 */ /* 0x0022a400080011ff */
[----:B--2---:R-:W-:Y:S05]  /*26e0*/  @!P0 NANOSLEEP.SYNCS 0x989680 ;  /* 0x009896800000895d */ /* 0x004fea0003900000 */
[----:B------:R-:W2:Y:S02]  /*26f0*/  @!P0 SYNCS.PHASECHK.TRANS64 P0, [R0+URZ], R3 ;  /* 0x00000003000085a7 */ /* 0x000ea400080010ff */
[----:B--2---:R-:W-:Y:S05]  /*2700*/  @P0 EXIT ;  /* 0x000000000000094d */ /* 0x004fea0003800000 */
[----:B------:R-:W-:Y:S05]  /*2710*/  BRA `(.L_x_45) ;  /* 0xfffffffc00ec7947 */ /* 0x000fea000383ffff */
.L_x_22:
[----:B------:R-:W-:-:S04]  /*2720*/  UISETP.NE.AND UP1, UPT, UR37, URZ, UPT ;  /* 0x000000ff2500728c */ /* 0x000fc8000bf25270 */
[----:B------:R-:W-:-:S09]  /*2730*/  UISETP.NE.OR UP1, UPT, UR10, 0x1, UP1 ;  /* 0x000000010a00788c */ /* 0x000fd20008f25670 */
[----:B------:R-:W-:Y:S05]  /*2740*/  BRA.U UP1, `(.L_x_46) ;  /* 0x00000005014c7547 */ /* 0x000fea000b800000 */
[----:B------:R-:W-:Y:S01]  /*2750*/  HFMA2 R11, -RZ, RZ, 0, 0 ;  /* 0x00000000ff0b7431 */ /* 0x000fe200000001ff */
[----:B------:R-:W-:Y:S01]  /*2760*/  ISETP.GE.U32.AND P2, PT, R10, 0x2, PT ;  /* 0x000000020a00780c */ /* 0x000fe20003f46070 */
[----:B------:R-:W-:Y:S01]  /*2770*/  IMAD.MOV.U32 R12, RZ, RZ, 0x1 ;  /* 0x00000001ff0c7424 */ /* 0x000fe200078e00ff */
[----:B------:R-:W-:Y:S01]  /*2780*/  CS2R R8, SRZ ;  /* 0x0000000000087805 */ /* 0x000fe2000001ff00 */
[----:B------:R-:W-:Y:S01]  /*2790*/  IMAD.MOV.U32 R3, RZ, RZ, RZ ;  /* 0x000000ffff037224 */ /* 0x000fe200078e00ff */
[----:B------:R-:W-:Y:S01]  /*27a0*/  UMOV UR4, 0x400 ;  /* 0x0000040000047882 */ /* 0x000fe20000000000 */
[----:B------:R-:W-:Y:S01]  /*27b0*/  UMOV UR6, URZ ;  /* 0x000000ff00067c82 */ /* 0x000fe20008000000 */
[----:B------:R-:W-:-:S12]  /*27c0*/  ULEA UR37, UR37, UR4, 0x18 ;  /* 0x0000000425257291 */ /* 0x000fd8000f8ec0ff */
.L_x_50:
[----:B------:R-:W-:Y:S02]  /*27d0*/  LEA R0, R3, UR37, 0x3 ;  /* 0x0000002503007c11 */ /* 0x000fe4000f8e18ff */
[----:B------:R-:W-:-:S03]  /*27e0*/  SHF.L.U32 R5, R8, 0x1f, RZ ;  /* 0x0000001f08057819 */ /* 0x000fc600000006ff */
[----:B------:R-:W-:Y:S01]  /*27f0*/  VIADD R4, R0, 0xd0 ;  /* 0x000000d000047836 */ /* 0x000fe20000000000 */
[----:B------:R-:W1:Y:S02]  /*2800*/  SYNCS.PHASECHK.TRANS64.TRYWAIT P0, [R0+URZ+0xc0], R5 ;  /* 0x0000c005000075a7 */ /* 0x000e6400080011ff */
[----:B-1----:R-:W-:Y:S05]  /*2810*/  @!P0 BRA `(.L_x_47) ;  /* 0x0000008c00d08947 */ /* 0x002fea0003800000 */
.L_x_151:
[----:B------:R-:W-:Y:S01]  /*2820*/  ULEA UR5, UR6, UR37, 0x3 ;  /* 0x0000002506057291 */ /* 0x000fe2000f8e18ff */
[----:B------:R-:W-:Y:S01]  /*2830*/  PRMT R4, RZ, 0x654, R4 ;  /* 0x00000654ff047816 */ /* 0x000fe20000000004 */
[----:B-1----:R-:W-:Y:S01]  /*2840*/  @!P2 IMAD.MOV.U32 R5, RZ, RZ, 0x10 ;  /* 0x00000010ff05a424 */ /* 0x002fe200078e00ff */
[----:B------:R-:W-:Y:S01]  /*2850*/  SHF.L.U32 R7, R12, 0x1f, RZ ;  /* 0x0000001f0c077819 */ /* 0x000fe200000006ff */
[----:B------:R-:W-:Y:S01]  /*2860*/  UIADD3 UR4, UPT, UPT, UR5, 0x80, URZ ;  /* 0x0000008005047890 */ /* 0x000fe2000fffe0ff */
[----:B------:R1:W-:Y:S05]  /*2870*/  SYNCS.ARRIVE.TRANS64.RED.A1T0 RZ, [R4+URZ], RZ ;  /* 0x000000ff04ff79a7 */ /* 0x0003ea00081004ff */
[----:B------:R-:W-:Y:S01]  /*2880*/  IMAD.U32 R13, RZ, RZ, UR4 ;  /* 0x00000004ff0d7e24 */ /* 0x000fe2000f8e00ff */
[----:B------:R-:W2:Y:S04]  /*2890*/  SYNCS.PHASECHK.TRANS64.TRYWAIT P0, [UR5+0x90], R7 ;  /* 0x00009007ff0075a7 */ /* 0x000ea80008001105 */
[----:B------:R-:W-:Y:S01]  /*28a0*/  PRMT R13, R10, 0x654, R13 ;  /* 0x000006540a0d7816 */ /* 0x000fe2000000000d */
[----:B-12---:R-:W-:Y:S06]  /*28b0*/  @!P0 BRA `(.L_x_48) ;  /* 0x0000008c00bc8947 */ /* 0x006fec0003800000 */
.L_x_153:
[----:B------:R-:W-:Y:S01]  /*28c0*/  ULEA UR4, UR6, UR37, 0x4 ;  /* 0x0000002506047291 */ /* 0x000fe2000f8e20ff */
[----:B------:R-:W-:Y:S01]  /*28d0*/  SEL R2, R13, R2, !P2 ;  /* 0x000000020d027207 */ /* 0x000fe20005000000 */
[----:B------:R-:W-:Y:S01]  /*28e0*/  UIADD3 UR5, UPT, UPT, UR5, 0x80, URZ ;  /* 0x0000008005057890 */ /* 0x000fe2000fffe0ff */
[----:B-1----:R-:W-:Y:S01]  /*28f0*/  LEA R0, R11, UR37, 0x3 ;  /* 0x000000250b007c11 */ /* 0x002fe2000f8e18ff */
[----:B------:R-:W-:Y:S01]  /*2900*/  UIADD3 UR4, UPT, UPT, UR4, 0xf0, URZ ;  /* 0x000000f004047890 */ /* 0x000fe2000fffe0ff */
[----:B------:R1:W-:Y:S01]  /*2910*/  @!P2 SYNCS.ARRIVE.TRANS64.RED RZ, [R2+URZ], R5 ;  /* 0x0000000502ffa9a7 */ /* 0x0003e200080004ff */
[----:B------:R-:W-:Y:S01]  /*2920*/  UIADD3 UR6, UPT, UPT, UR6, 0x1, URZ ;  /* 0x0000000106067890 */ /* 0x000fe2000fffe0ff */
[----:B------:R-:W-:-:S03]  /*2930*/  VIADD R3, R3, 0x1 ;  /* 0x0000000103037836 */ /* 0x000fc60000000000 */
[----:B------:R-:W-:Y:S02]  /*2940*/  UISETP.NE.AND UP0, UPT, UR6, 0x2, UPT ;  /* 0x000000020600788c */ /* 0x000fe4000bf05270 */
[----:B------:R-:W-:Y:S01]  /*2950*/  ISETP.NE.AND P0, PT, R3, 0x2, PT ;  /* 0x000000020300780c */ /* 0x000fe20003f05270 */
[----:B------:R-:W-:Y:S06]  /*2960*/  UGETNEXTWORKID.BROADCAST [UR4], [UR5] ;  /* 0x00000000040073ca */ /* 0x000fec0008000100 */
[----:B------:R-:W-:Y:S02]  /*2970*/  USEL UR4, URZ, 0x1, UP0 ;  /* 0x00000001ff047887 */ /* 0x000fe40008000000 */
[----:B------:R-:W-:-:S04]  /*2980*/  USEL UR6, UR6, URZ, UP0 ;  /* 0x000000ff06067287 */ /* 0x000fc80008000000 */
[----:B------:R-:W-:Y:S02]  /*2990*/  LOP3.LUT R12, R12, UR4, RZ, 0x3c, !PT ;  /* 0x000000040c0c7c12 */ /* 0x000fe4000f8e3cff */
[----:B-1----:R-:W-:-:S04]  /*29a0*/  SHF.L.U32 R5, R9, 0x1f, RZ ;  /* 0x0000001f09057819 */ /* 0x002fc800000006ff */
[----:B------:R-:W1:Y:S02]  /*29b0*/  SYNCS.PHASECHK.TRANS64.TRYWAIT P1, [R0+URZ+0x80], R5 ;  /* 0x00008005000075a7 */ /* 0x000e6400080211ff */
[----:B-1----:R-:W-:Y:S05]  /*29c0*/  @!P1 BRA `(.L_x_49) ;  /* 0x0000008c00909947 */ /* 0x002fea0003800000 */
.L_x_154:
[----:B------:R-:W-:Y:S01]  /*29d0*/  LEA R4, R11, UR37, 0x4 ;  /* 0x000000250b047c11 */ /* 0x000fe2000f8e20ff */
[----:B-1----:R-:W-:Y:S01]  /*29e0*/  VIADD R0, R0, 0x90 ;  /* 0x0000009000007836 */ /* 0x002fe20000000000 */
[----:B------:R-:W-:Y:S01]  /*29f0*/  SEL R3, R3, RZ, P0 ;  /* 0x000000ff03037207 */ /* 0x000fe20000000000 */
[----:B------:R-:W-:-:S03]  /*2a00*/  VIADD R11, R11, 0x1 ;  /* 0x000000010b0b7836 */ /* 0x000fc60000000000 */
[----:B------:R-:W1:Y:S01]  /*2a10*/  LDS.128 R4, [R4+0xf0] ;  /* 0x0000f00004047984 */ /* 0x000e620000000c00 */
[----:B------:R-:W-:Y:S02]  /*2a20*/  PRMT R0, RZ, 0x654, R0 ;  /* 0x00000654ff007816 */ /* 0x000fe40000000000 */
[C---:B------:R-:W-:Y:S01]  /*2a30*/  ISETP.NE.AND P1, PT, R11.reuse, 0x2, PT ;  /* 0x000000020b00780c */ /* 0x040fe20003f25270 */
[----:B------:R-:W-:Y:S01]  /*2a40*/  @!PT LDS RZ, [RZ] ;  /* 0x00000000fffff984 */ /* 0x000fe20000000800 */
[----:B------:R-:W-:Y:S01]  /*2a50*/  @!PT LDS RZ, [RZ] ;  /* 0x00000000fffff984 */ /* 0x000fe20000000800 */
[----:B------:R-:W-:Y:S01]  /*2a60*/  @!PT LDS RZ, [RZ] ;  /* 0x00000000fffff984 */ /* 0x000fe20000000800 */
[----:B------:R-:W-:Y:S01]  /*2a70*/  @!PT LDS RZ, [RZ] ;  /* 0x00000000fffff984 */ /* 0x000fe20000000800 */
[----:B------:R2:W-:Y:S06]  /*2a80*/  MEMBAR.ALL.CTA ;  /* 0x0000000000007992 */ /* 0x0005ec0000008000 */
[----:B--2---:R-:W2:Y:S01]  /*2a90*/  FENCE.VIEW.ASYNC.S ;  /* 0x00000000000073c6 */ /* 0x004ea20000000000 */
[----:B------:R-:W-:Y:S01]  /*2aa0*/  SEL R11, R11, RZ, P1 ;  /* 0x000000ff0b0b7207 */ /* 0x000fe20000800000 */
[----:B--2---:R2:W-:Y:S01]  /*2ab0*/  SYNCS.ARRIVE.TRANS64.RED.A1T0 RZ, [R0+URZ], RZ ;  /* 0x000000ff00ff79a7 */ /* 0x0045e200081004ff */
[----:B-1----:R-:W-:-:S02]  /*2ac0*/  LOP3.LUT P3, RZ, R6, 0x1, RZ, 0xc0, !PT ;  /* 0x0000000106ff7812 */ /* 0x002fc4000786c0ff */
[----:B------:R-:W-:-:S04]  /*2ad0*/  SEL R5, RZ, 0x1, P0 ;  /* 0x00000001ff057807 */ /* 0x000fc80000000000 */
[----:B------:R-:W-:Y:S02]  /*2ae0*/  LOP3.LUT R8, R8, R5, RZ, 0x3c, !PT ;  /* 0x0000000508087212 */ /* 0x000fe400078e3cff */
[----:B--2---:R-:W-:-:S04]  /*2af0*/  SEL R0, RZ, 0x1, P1 ;  /* 0x00000001ff007807 */ /* 0x004fc80000800000 */
[----:B------:R-:W-:Y:S01]  /*2b00*/  LOP3.LUT R9, R9, R0, RZ, 0x3c, !PT ;  /* 0x0000000009097212 */ /* 0x000fe200078e3cff */
[----:B------:R-:W-:Y:S06]  /*2b10*/  @P3 BRA `(.L_x_50) ;  /* 0xfffffffc002c3947 */ /* 0x000fec000383ffff */
[----:B------:R-:W-:Y:S01]  /*2b20*/  ULEA UR5, UR6, UR37, 0x3 ;  /* 0x0000002506057291 */ /* 0x000fe2000f8e18ff */
[----:B------:R-:W-:-:S08]  /*2b30*/  SHF.L.U32 R3, R12, 0x1f, RZ ;  /* 0x0000001f0c037819 */ /* 0x000fd000000006ff */
[----:B------:R-:W1:Y:S02]  /*2b40*/  SYNCS.PHASECHK.TRANS64 P0, [UR5+0x90], R3 ;  /* 0x00009003ff0075a7 */ /* 0x000e640008001005 */
[----:B-1----:R-:W-:Y:S05]  /*2b50*/  @P0 BRA `(.L_x_51) ;  /* 0x0000000000080947 */ /* 0x002fea0003800000 */
[----:B------:R-:W1:Y:S02]  /*2b60*/  SYNCS.PHASECHK.TRANS64.TRYWAIT P0, [UR5+0x90], R3 ;  /* 0x00009003ff0075a7 */ /* 0x000e640008001105 */
[----:B-1----:R-:W-:Y:S05]  /*2b70*/  @!P0 BRA `(.L_x_52) ;  /* 0x0000008c00388947 */ /* 0x002fea0003800000 */
.L_x_51:
[----:B------:R-:W-:-:S04]  /*2b80*/  UIADD3 UR4, UPT, UPT, UR6, 0x1, URZ ;  /* 0x0000000106047890 */ /* 0x000fc8000fffe0ff */
[----:B------:R-:W-:-:S04]  /*2b90*/  UISETP.NE.AND UP0, UPT, UR4, 0x2, UPT ;  /* 0x000000020400788c */ /* 0x000fc8000bf05270 */
[----:B------:R-:W-:Y:S02]  /*2ba0*/  USEL UR7, URZ, 0x1, UP0 ;  /* 0x00000001ff077887 */ /* 0x000fe40008000000 */
[----:B------:R-:W-:-:S04]  /*2bb0*/  USEL UR4, UR4, URZ, UP0 ;  /* 0x000000ff04047287 */ /* 0x000fc80008000000 */
[----:B------:R-:W-:Y:S01]  /*2bc0*/  ULEA UR4, UR4, UR37, 0x3 ;  /* 0x0000002504047291 */ /* 0x000fe2000f8e18ff */
[----:B-1----:R-:W-:-:S04]  /*2bd0*/  LOP3.LUT R3, R12, UR7, RZ, 0x3c, !PT ;  /* 0x000000070c037c12 */ /* 0x002fc8000f8e3cff */
[----:B------:R-:W-:-:S04]  /*2be0*/  SHF.L.U32 R0, R3, 0x1f, RZ ;  /* 0x0000001f03007819 */ /* 0x000fc800000006ff */
[----:B------:R-:W1:Y:S02]  /*2bf0*/  SYNCS.PHASECHK.TRANS64 P0, [UR4+0x90], R0 ;  /* 0x00009000ff0075a7 */ /* 0x000e640008001004 */
[----:B-1----:R-:W-:Y:S05]  /*2c00*/  @P0 EXIT ;  /* 0x000000000000094d */ /* 0x002fea0003800000 */
[----:B------:R-:W-:Y:S02]  /*2c10*/  SHF.L.U32 R3, R3, 0x1f, RZ ;  /* 0x0000001f03037819 */ /* 0x000fe400000006ff */
[----:B------:R-:W-:-:S07]  /*2c20*/  MOV R0, UR4 ;  /* 0x0000000400007c02 */ /* 0x000fce0008000f00 */
.L_x_53:
[----:B-1----:R1:W2:Y:S02]  /*2c30*/  SYNCS.PHASECHK.TRANS64.TRYWAIT P0, [R0+URZ+0x90], R3 ;  /* 0x00009003000075a7 */ /* 0x0022a400080011ff */
[----:B--2---:R-:W-:Y:S05]  /*2c40*/  @!P0 NANOSLEEP.SYNCS 0x989680 ;  /* 0x009896800000895d */ /* 0x004fea0003900000 */
[----:B------:R-:W2:Y:S02]  /*2c50*/  @!P0 SYNCS.PHASECHK.TRANS64 P0, [R0+URZ+0x90], R3 ;  /* 0x00009003000085a7 */ /* 0x000ea400080010ff */
[----:B--2---:R-:W-:Y:S05]  /*2c60*/  @P0 EXIT ;  /* 0x000000000000094d */ /* 0x004fea0003800000 */
[----:B------:R-:W-:Y:S05]  /*2c70*/  BRA `(.L_x_53) ;  /* 0xfffffffc00ec7947 */ /* 0x000fea000383ffff */
.L_x_46:
[----:B------:R-:W-:Y:S05]  /*2c80*/  BRA.U UP4, `(.L_x_54) ;  /* 0x00000011043c7547 */ /* 0x000fea000b800000 */
[----:B------:R-:W-:Y:S01]  /*2c90*/  UMOV UR6, 0x40 ;  /* 0x0000004000067882 */ /* 0x000fe20000000000 */
[----:B------:R-:W-:Y:S01]  /*2ca0*/  NOP ;  /* 0x0000000000007918 */ /* 0x000fe20000000000 */
[----:B------:R-:W-:Y:S01]  /*2cb0*/  ULEA UR6, UR37, UR6, 0x18 ;  /* 0x0000000625067291 */ /* 0x000fe2000f8ec0ff */
[----:B------:R-:W-:Y:S02]  /*2cc0*/  UMOV UR7, 0x400 ;  /* 0x0000040000077882 */ /* 0x000fe40000000000 */
[----:B------:R-:W-:-:S06]  /*2cd0*/  ULEA UR37, UR37, UR7, 0x18 ;  /* 0x0000000725257291 */ /* 0x000fcc000f8ec0ff */
[----:B------:R-:W1:Y:S02]  /*2ce0*/  LDS.U8 R2, [UR6+0x1c] ;  /* 0x00001c06ff027984 */ /* 0x000e640008000000 */
[----:B-1----:R-:W-:-:S13]  /*2cf0*/  ISETP.NE.AND P0, PT, R2, RZ, PT ;  /* 0x000000ff0200720c */ /* 0x002fda0003f05270 */
[----:B------:R-:W-:Y:S05]  /*2d00*/  @P0 BRA `(.L_x_55) ;  /* 0x0000000400080947 */ /* 0x000fea0003800000 */
[----:B------:R-:W-:Y:S02]  /*2d10*/  UISETP.NE.U32.AND UP0, UPT, UR5, 0x1, UPT ;  /* 0x000000010500788c */ /* 0x000fe4000bf05070 */
[----:B------:R-:W-:-:S07]  /*2d20*/  UIADD3 UR8, UPT, UPT, UR6, 0x8, URZ ;  /* 0x0000000806087890 */ /* 0x000fce000fffe0ff */
[----:B------:R-:W-:Y:S05]  /*2d30*/  BRA.U !UP0, `(.L_x_56) ;  /* 0x00000001089c7547 */ /* 0x000fea000b800000 */
[----:B------:R-:W-:Y:S01]  /*2d40*/  ELECT P0, URZ, PT ;  /* 0x0000000000ff782f */ /* 0x000fe20003800000 */
[----:B------:R-:W-:-:S12]  /*2d50*/  BSSY B0, `(.L_x_56) ;  /* 0x0000025000007945 */ /* 0x000fd80003800000 */
[----:B------:R-:W-:Y:S05]  /*2d60*/  @!P0 BRA `(.L_x_57) ;  /* 0x00000000008c8947 */ /* 0x000fea0003800000 */
[----:B------:R-:W-:-:S05]  /*2d70*/  UMOV UR7, 0x10 ;  /* 0x0000001000077882 */ /* 0x000fca0000000000 */
[----:B------:R-:W-:Y:S04]  /*2d80*/  DEPBAR.LE SB1, 0x36 ;  /* 0x00009d800000791a */ /* 0x000fe80000000000 */
[----:B------:R-:W1:Y:S02]  /*2d90*/  UTCATOMSWS.2CTA.FIND_AND_SET.ALIGN UP1, UR7, UR7 ;  /* 0x00000007000775e3 */ /* 0x000e640008220800 */
[----:B-1----:R-:W-:Y:S01]  /*2da0*/  MOV R11, UR7 ;  /* 0x00000007000b7c02 */ /* 0x002fe20008000f00 */
[----:B------:R-:W-:Y:S06]  /*2db0*/  BRA.U UP1, `(.L_x_58) ;  /* 0x0000000101187547 */ /* 0x000fec000b800000 */
.L_x_59:
[----:B------:R-:W-:Y:S05]  /*2dc0*/  NANOSLEEP 0x64 ;  /* 0x000000640000795d */ /* 0x000fea0003800000 */
[----:B------:R-:W-:-:S05]  /*2dd0*/  UMOV UR7, 0x10 ;  /* 0x0000001000077882 */ /* 0x000fca0000000000 */
[----:B------:R-:W-:Y:S04]  /*2de0*/  DEPBAR.LE SB1, 0x36 ;  /* 0x00009d800000791a */ /* 0x000fe80000000000 */
[----:B------:R-:W1:Y:S02]  /*2df0*/  UTCATOMSWS.2CTA.FIND_AND_SET.ALIGN UP1, UR7, UR7 ;  /* 0x00000007000775e3 */ /* 0x000e640008220800 */
[----:B-1----:R-:W-:Y:S01]  /*2e00*/  MOV R11, UR7 ;  /* 0x00000007000b7c02 */ /* 0x002fe20008000f00 */
[----:B------:R-:W-:Y:S05]  /*2e10*/  BRA.U !UP1, `(.L_x_59) ;  /* 0xfffffffd09e87547 */ /* 0x000fea000b83ffff */
.L_x_58:
[----:B------:R-:W1:Y:S01]  /*2e20*/  LDS R5, [UR6+0x10] ;  /* 0x00001006ff057984 */ /* 0x000e620008000800 */
[----:B------:R-:W-:Y:S01]  /*2e30*/  IMAD.U32 R3, RZ, RZ, UR37 ;  /* 0x00000025ff037e24 */ /* 0x000fe2000f8e00ff */
[----:B------:R-:W-:-:S03]  /*2e40*/  MOV R2, UR4 ;  /* 0x0000000400027c02 */ /* 0x000fc60008000f00 */
[----:B------:R-:W-:Y:S01]  /*2e50*/  VIADD R3, R3, 0x110 ;  /* 0x0000011003037836 */ /* 0x000fe20000000000 */
[----:B-1----:R-:W-:-:S04]  /*2e60*/  SHF.L.U32 R5, R5, 0x1f, RZ ;  /* 0x0000001f05057819 */ /* 0x002fc800000006ff */
[----:B------:R-:W1:Y:S02]  /*2e70*/  SYNCS.PHASECHK.TRANS64.TRYWAIT P0, [UR6+0x8], R5 ;  /* 0x00000805ff0075a7 */ /* 0x000e640008001106 */
[----:B-1----:R-:W-:Y:S05]  /*2e80*/  @P0 BRA `(.L_x_60) ;  /* 0x0000000000080947 */ /* 0x002fea0003800000 */
[----:B------:R-:W1:Y:S02]  /*2e90*/  SYNCS.PHASECHK.TRANS64.TRYWAIT P0, [UR6+0x8], R5 ;  /* 0x00000805ff0075a7 */ /* 0x000e640008001106 */
[----:B-1----:R-:W-:Y:S05]  /*2ea0*/  @!P0 BRA `(.L_x_61) ;  /* 0x0000008800848947 */ /* 0x002fea0003800000 */
.L_x_60:
[----:B-1----:R-:W-:Y:S01]  /*2eb0*/  HFMA2 R4, -RZ, RZ, 0, 5.9604644775390625e-08 ;  /* 0x00000001ff047431 */ /* 0x002fe200000001ff */
[----:B------:R-:W-:Y:S01]  /*2ec0*/  UPRMT UR7, UR4, 0x654, UR8 ;  /* 0x0000065404077896 */ /* 0x000fe20008000008 */
[----:B------:R-:W-:Y:S01]  /*2ed0*/  IMAD.MOV.U32 R6, RZ, RZ, 0xffff ;  /* 0x0000ffffff067424 */ /* 0x000fe200078e00ff */
[----:B------:R-:W-:Y:S01]  /*2ee0*/  PRMT R2, R2, 0x654, R3 ;  /* 0x0000065402027816 */ /* 0x000fe20000000003 */
[----:B------:R-:W-:Y:S02]  /*2ef0*/  IMAD.MOV.U32 R5, RZ, RZ, 0x4 ;  /* 0x00000004ff057424 */ /* 0x000fe400078e00ff */
[----:B------:R-:W-:Y:S01]  /*2f00*/  IMAD.SHL.U32 R9, R11, 0x20, RZ ;  /* 0x000000200b097824 */ /* 0x000fe200078e00ff */
[----:B------:R-:W-:Y:S02]  /*2f10*/  MOV R3, UR7 ;  /* 0x0000000700037c02 */ /* 0x000fe40008000f00 */
[-C--:B------:R-:W-:Y:S01]  /*2f20*/  SHF.L.U32 R7, R6, R11.reuse, RZ ;  /* 0x0000000b06077219 */ /* 0x080fe200000006ff */
[----:B------:R1:W-:Y:S01]  /*2f30*/  SYNCS.ARRIVE.TRANS64.RED RZ, [UR7], R5 ;  /* 0x00000005ffff79a7 */ /* 0x0003e20008000407 */
[----:B------:R-:W-:Y:S01]  /*2f40*/  SHF.L.U32 R6, R4, R11, RZ ;  /* 0x0000000b04067219 */ /* 0x000fe200000006ff */
[----:B------:R1:W-:Y:S04]  /*2f50*/  STS [UR37+0x110], R9 ;  /* 0x00011009ff007988 */ /* 0x0003e80008000825 */
[----:B------:R1:W-:Y:S04]  /*2f60*/  STAS [R2.64], R11 ;  /* 0x0000000b02007dbd */ /* 0x0003e8000c0008ff */
[----:B------:R1:W-:Y:S04]  /*2f70*/  ATOMS.OR RZ, [UR6+0x14], R7 ;  /* 0x00001407ffff798c */ /* 0x0003e8000b000006 */
[----:B------:R1:W-:Y:S04]  /*2f80*/  ATOMS.OR RZ, [UR6+0x18], R6 ;  /* 0x00001806ffff798c */ /* 0x0003e8000b000006 */
[----:B------:R1:W-:Y:S02]  /*2f90*/  ATOMS.XOR RZ, [UR6+0x10], R4 ;  /* 0x00001004ffff798c */ /* 0x0003e4000b800006 */
.L_x_57:
[----:B------:R-:W-:Y:S05]  /*2fa0*/  BSYNC B0 ;  /* 0x0000000000007941 */ /* 0x000fea0003800000 */
.L_x_56:
[----:B------:R-:W-:Y:S05]  /*2fb0*/  BRA.U UP0, `(.L_x_62) ;  /* 0x00000001006c7547 */ /* 0x000fea000b800000 */
[----:B------:R-:W-:-:S03]  /*2fc0*/  UMOV UR7, 0xffffffff ;  /* 0xffffffff00077882 */ /* 0x000fc60000000000 */
[----:B------:R-:W-:Y:S05]  /*2fd0*/  BRA.DIV UR7, `(.L_x_63) ;  /* 0x0000008a07507947 */ /* 0x000fea000b800000 */
[----:B------:R-:W-:-:S13]  /*2fe0*/  ELECT P6, URZ, PT ;  /* 0x0000000000ff782f */ /* 0x000fda00038c0000 */
.L_x_158:
[----:B------:R-:W-:Y:S05]  /*2ff0*/  @!P6 BRA `(.L_x_62) ;  /* 0x00000000005ce947 */ /* 0x000fea0003800000 */
[----:B-1----:R-:W1:Y:S02]  /*3000*/  LDS R3, [UR6+0x10] ;  /* 0x00001006ff037984 */ /* 0x002e640008000800 */
[----:B-1----:R-:W-:-:S04]  /*3010*/  SHF.L.U32 R3, R3, 0x1f, RZ ;  /* 0x0000001f03037819 */ /* 0x002fc800000006ff */
[----:B------:R-:W1:Y:S02]  /*3020*/  SYNCS.PHASECHK.TRANS64.TRYWAIT P0, [UR6+0x8], R3 ;  /* 0x00000803ff0075a7 */ /* 0x000e640008001106 */
[----:B-1----:R-:W-:Y:S05]  /*3030*/  @P0 BRA `(.L_x_64) ;  /* 0x0000000000080947 */ /* 0x002fea0003800000 */
[----:B------:R-:W1:Y:S02]  /*3040*/  SYNCS.PHASECHK.TRANS64.TRYWAIT P0, [UR6+0x8], R3 ;  /* 0x00000803ff0075a7 */ /* 0x000e640008001106 */
[----:B-1----:R-:W-:Y:S05]  /*3050*/  @!P0 BRA `(.L_x_65) ;  /* 0x0000008800508947 */ /* 0x002fea0003800000 */
.L_x_64:
[----:B------:R-:W2:Y:S01]  /*3060*/  LDS R5, [UR37+0x110] ;  /* 0x00011025ff057984 */ /* 0x000ea20008000800 */
[----:B-1----:R-:W-:Y:S02]  /*3070*/  HFMA2 R2, -RZ, RZ, 0, 5.9604644775390625e-08 ;  /* 0x00000001ff027431 */ /* 0x002fe400000001ff */
[----:B------:R-:W-:Y:S01]  /*3080*/  IMAD.MOV.U32 R3, RZ, RZ, 0xffff ;  /* 0x0000ffffff037424 */ /* 0x000fe200078e00ff */
[----:B------:R-:W-:Y:S01]  /*3090*/  UPRMT UR7, UR4, 0x654, UR8 ;  /* 0x0000065404077896 */ /* 0x000fe20008000008 */
[----:B--2---:R-:W-:-:S03]  /*30a0*/  IMAD.SHL.U32 R4, R5, 0x20, RZ ;  /* 0x0000002005047824 */ /* 0x004fc600078e00ff */
[-C--:B------:R-:W-:Y:S02]  /*30b0*/  SHF.L.U32 R3, R3, R5.reuse, RZ ;  /* 0x0000000503037219 */ /* 0x080fe400000006ff */
[----:B------:R-:W-:Y:S01]  /*30c0*/  SHF.L.U32 R5, R2, R5, RZ ;  /* 0x0000000502057219 */ /* 0x000fe200000006ff */
[----:B------:R2:W-:Y:S04]  /*30d0*/  STS [UR37+0x110], R4 ;  /* 0x00011004ff007988 */ /* 0x0005e80008000825 */
[----:B------:R2:W-:Y:S04]  /*30e0*/  ATOMS.OR RZ, [UR6+0x14], R3 ;  /* 0x00001403ffff798c */ /* 0x0005e8000b000006 */
[----:B------:R2:W-:Y:S01]  /*30f0*/  ATOMS.OR RZ, [UR6+0x18], R5 ;  /* 0x00001805ffff798c */ /* 0x0005e2000b000006 */
[----:B------:R-:W-:Y:S03]  /*3100*/  SYNCS.ARRIVE.TRANS64.RED.A1T0 RZ, [UR7], RZ ;  /* 0x000000ffffff79a7 */ /* 0x000fe60008100407 */
[----:B------:R2:W-:Y:S01]  /*3110*/  ATOMS.XOR RZ, [UR6+0x10], R2 ;  /* 0x00001002ffff798c */ /* 0x0005e2000b800006 */
[----:B------:R-:W-:Y:S05]  /*3120*/  BRA `(.L_x_62) ;  /* 0x0000000000107947 */ /* 0x000fea0003800000 */
.L_x_55:
[----:B------:R-:W-:-:S05]  /*3130*/  MOV R2, 0xffffffff ;  /* 0xffffffff00027802 */ /* 0x000fca0000000f00 */
[----:B------:R1:W-:Y:S02]  /*3140*/  STS [UR37+0x110], R2 ;  /* 0x00011002ff007988 */ /* 0x0003e40008000825 */
[----:B-1----:R-:W-:Y:S02]  /*3150*/  MOV R2, 0x3170 ;  /* 0x0000317000027802 */ /* 0x002fe40000000f00 */
[----:B-----5:R-:W-:Y:S05]  /*3160*/  CALL.REL.NOINC `($__internal_1_$__cuda_sm10x_tcgen05_guardrail_trap_phase_invalid_during_alloc) ;  /* 0x0000008c00f07944 */ /* 0x020fea0003c00000 */
.L_x_62:
[----:B------:R-:W-:Y:S05]  /*3170*/  WARPSYNC.ALL ;  /* 0x0000000000007948 */ /* 0x000fea0003800000 */
[----:B------:R-:W3:Y:S01]  /*3180*/  S2UR UR8, SR_CgaCtaId ;  /* 0x00000000000879c3 */ /* 0x000ee20000008800 */
[----:B------:R-:W-:Y:S01]  /*3190*/  UMOV UR6, 0x400 ;  /* 0x0000040000067882 */ /* 0x000fe20000000000 */
[----:B------:R-:W-:-:S06]  /*31a0*/  NOP ;  /* 0x0000000000007918 */ /* 0x000fcc0000000000 */
[----:B------:R-:W-:Y:S06]  /*31b0*/  BAR.ARV 0x6, 0xa0 ;  /* 0x0182800000007b1d */ /* 0x000fec0000002000 */
[----:B------:R-:W-:Y:S01]  /*31c0*/  LOP3.LUT R0, R0, 0xffff, RZ, 0xc0, !PT ;  /* 0x0000ffff00007812 */ /* 0x000fe200078ec0ff */
[----:B-1----:R-:W-:Y:S01]  /*31d0*/  IMAD.MOV.U32 R9, RZ, RZ, 0x1 ;  /* 0x00000001ff097424 */ /* 0x002fe200078e00ff */
[----:B------:R-:W-:Y:S01]  /*31e0*/  LOP3.LUT R8, R8, 0xffff, RZ, 0xc0, !PT ;  /* 0x0000ffff08087812 */ /* 0x000fe200078ec0ff */
[----:B------:R-:W-:Y:S01]  /*31f0*/  UMOV UR22, URZ ;  /* 0x000000ff00167c82 */ /* 0x000fe20008000000 */
[----:B------:R-:W-:Y:S01]  /*3200*/  R2UR UR12, R0 ;  /* 0x00000000000c72ca */ /* 0x000fe200000e0000 */
[----:B------:R-:W-:Y:S01]  /*3210*/  UMOV UR21, URZ ;  /* 0x000000ff00157c82 */ /* 0x000fe20008000000 */
[----:B------:R-:W-:Y:S01]  /*3220*/  R2UR UR13, R8 ;  /* 0x00000000080d72ca */ /* 0x000fe200000e0000 */
[----:B------:R-:W-:Y:S01]  /*3230*/  IMAD.MOV.U32 R8, RZ, RZ, RZ ;  /* 0x000000ffff087224 */ /* 0x000fe200078e00ff */
[----:B------:R-:W-:-:S02]  /*3240*/  UISETP.NE.AND UP2, UPT, UR5, URZ, UPT ;  /* 0x000000ff0500728c */ /* 0x000fc4000bf45270 */
[----:B---3--:R-:W-:Y:S01]  /*3250*/  ULEA UR8, UR8, UR6, 0x18 ;  /* 0x0000000608087291 */ /* 0x008fe2000f8ec0ff */
[----:B------:R-:W1:Y:S03]  /*3260*/  LDCU UR6, c[0x0][0x38c] ;  /* 0x00007180ff0677ac */ /* 0x000e660008000800 */
[----:B------:R-:W-:Y:S02]  /*3270*/  UIADD3 UR14, UPT, UPT, UR8, 0xc400, URZ ;  /* 0x0000c400080e7890 */ /* 0x000fe4000fffe0ff */
[----:B------:R-:W-:-:S03]  /*3280*/  UIADD3 UR15, UPT, UPT, UR8, 0xf400, URZ ;  /* 0x0000f400080f7890 */ /* 0x000fc6000fffe0ff */
[----:B--2---:R-:W2:Y:S01]  /*3290*/  LDS R2, [UR8+0x110] ;  /* 0x00011008ff027984 */ /* 0x004ea20008000800 */
[----:B------:R-:W-:Y:S02]  /*32a0*/  USHF.R.U32.HI UR14, URZ, 0x4, UR14 ;  /* 0x00000004ff0e7899 */ /* 0x000fe4000801160e */
[----:B------:R-:W-:Y:S02]  /*32b0*/  USHF.R.U32.HI UR15, URZ, 0x4, UR15 ;  /* 0x00000004ff0f7899 */ /* 0x000fe4000801160f */
[----:B------:R-:W-:Y:S02]  /*32c0*/  ULOP3.LUT UR14, UR14, 0x3fff, URZ, 0xc0, !UPT ;  /* 0x00003fff0e0e7892 */ /* 0x000fe4000f8ec0ff */
[----:B------:R-:W-:Y:S02]  /*32d0*/  ULOP3.LUT UR15, UR15, 0x3fff, URZ, 0xc0, !UPT ;  /* 0x00003fff0f0f7892 */ /* 0x000fe4000f8ec0ff */
[----:B------:R-:W-:Y:S02]  /*32e0*/  ULOP3.LUT UR14, UR14, 0x10000, URZ, 0xfc, !UPT ;  /* 0x000100000e0e7892 */ /* 0x000fe4000f8efcff */
[----:B-1----:R-:W-:-:S02]  /*32f0*/  UIADD3 UR6, UPT, UPT, UR6, 0x1f, URZ ;  /* 0x0000001f06067890 */ /* 0x002fc4000fffe0ff */
[----:B------:R-:W-:Y:S02]  /*3300*/  ULOP3.LUT UR15, UR15, 0x10000, URZ, 0xfc, !UPT ;  /* 0x000100000f0f7892 */ /* 0x000fe4000f8efcff */
[----:B------:R-:W-:Y:S01]  /*3310*/  USHF.R.S32.HI UR7, URZ, 0x1f, UR6 ;  /* 0x0000001fff077899 */ /* 0x000fe20008011406 */
[----:B------:R-:W-:Y:S01]  /*3320*/  UMOV UR20, URZ ;  /* 0x000000ff00147c82 */ /* 0x000fe20008000000 */
[----:B------:R-:W-:Y:S02]  /*3330*/  UMOV UR26, 0x0 ;  /* 0x00000000001a7882 */ /* 0x000fe40000000000 */
[----:B------:R-:W-:Y:S01]  /*3340*/  ULEA.HI UR7, UR7, UR6, URZ, 0x5 ;  /* 0x0000000607077291 */ /* 0x000fe2000f8f28ff */
[----:B------:R-:W-:-:S03]  /*3350*/  UMOV UR27, 0x10400490 ;  /* 0x10400490001b7882 */ /* 0x000fc60000000000 */
[----:B------:R-:W-:-:S04]  /*3360*/  USHF.R.S32.HI UR7, URZ, 0x5, UR7 ;  /* 0x00000005ff077899 */ /* 0x000fc80008011407 */
[----:B------:R-:W-:-:S04]  /*3370*/  UISETP.LT.AND UP0, UPT, UR7, 0x1, UPT ;  /* 0x000000010700788c */ /* 0x000fc8000bf01270 */
[----:B------:R-:W-:Y:S01]  /*3380*/  USEL UR23, UR7, 0x1, !UP0 ;  /* 0x0000000107177887 */ /* 0x000fe2000c000000 */
[----:B--2---:R-:W-:Y:S02]  /*3390*/  R2UR UR24, R2 ;  /* 0x00000000021872ca */ /* 0x004fe400000e0000 */
[----:B------:R-:W-:-:S13]  /*33a0*/  CS2R R2, SRZ ;  /* 0x0000000000027805 */ /* 0x000fda000001ff00 */
.L_x_73:
[C---:B------:R-:W-:Y:S02]  /*33b0*/  LEA R0, R8.reuse, UR8, 0x3 ;  /* 0x0000000808007c11 */ /* 0x040fe4000f8e18ff */
[----:B------:R-:W-:Y:S02]  /*33c0*/  SHF.L.U32 R5, R3, 0x1f, RZ ;  /* 0x0000001f03057819 */ /* 0x000fe400000006ff */
[----:B------:R-:W-:Y:S02]  /*33d0*/  LEA R4, R8, UR8, 0x4 ;  /* 0x0000000808047c11 */ /* 0x000fe4000f8e20ff */
[----:B------:R-:W1:Y:S02]  /*33e0*/  SYNCS.PHASECHK.TRANS64.TRYWAIT P0, [R0+URZ+0x80], R5 ;  /* 0x00008005000075a7 */ /* 0x000e6400080011ff */
[----:B-1-34-:R-:W-:Y:S05]  /*33f0*/  @!P0 BRA `(.L_x_66) ;  /* 0x0000008400808947 */ /* 0x01afea0003800000 */
.L_x_159:
[----:B-1----:R-:W1:Y:S01]  /*3400*/  LDS.128 R4, [R4+0xf0] ;  /* 0x0000f00004047984 */ /* 0x002e620000000c00 */
[----:B------:R-:W-:Y:S02]  /*3410*/  VIADD R0, R0, 0x90 ;  /* 0x0000009000007836 */ /* 0x000fe40000000000 */
[----:B------:R-:W-:Y:S01]  /*3420*/  VIADD R8, R8, 0x1 ;  /* 0x0000000108087836 */ /* 0x000fe20000000000 */
[----:B------:R-:W-:Y:S01]  /*3430*/  @!PT LDS RZ, [RZ] ;  /* 0x00000000fffff984 */ /* 0x000fe20000000800 */
[----:B------:R-:W-:Y:S01]  /*3440*/  @!PT LDS RZ, [RZ] ;  /* 0x00000000fffff984 */ /* 0x000fe20000000800 */
[----:B------:R-:W-:Y:S01]  /*3450*/  @!PT LDS RZ, [RZ] ;  /* 0x00000000fffff984 */ /* 0x000fe20000000800 */
[----:B------:R-:W-:Y:S01]  /*3460*/  @!PT LDS RZ, [RZ] ;  /* 0x00000000fffff984 */ /* 0x000fe20000000800 */
[----:B------:R2:W-:Y:S06]  /*3470*/  MEMBAR.ALL.CTA ;  /* 0x0000000000007992 */ /* 0x0005ec0000008000 */
[----:B--2---:R-:W2:Y:S01]  /*3480*/  FENCE.VIEW.ASYNC.S ;  /* 0x00000000000073c6 */ /* 0x004ea20000000000 */
[----:B------:R-:W-:-:S04]  /*3490*/  PRMT R0, RZ, 0x654, R0 ;  /* 0x00000654ff007816 */ /* 0x000fc80000000000 */
[----:B--2---:R2:W-:Y:S01]  /*34a0*/  SYNCS.ARRIVE.TRANS64.RED.A1T0 RZ, [R0+URZ], RZ ;  /* 0x000000ff00ff79a7 */ /* 0x0045e200081004ff */
[----:B-1----:R-:W-:Y:S01]  /*34b0*/  LOP3.LUT P1, RZ, R6, 0x1, RZ, 0xc0, !PT ;  /* 0x0000000106ff7812 */ /* 0x002fe2000782c0ff */
[----:B--2---:R-:W-:-:S12]  /*34c0*/  BRA.U UP2, `(.L_x_67) ;  /* 0x0000000102cc7547 */ /* 0x004fd8000b800000 */
[----:B------:R-:W1:Y:S01]  /*34d0*/  LDCU UR6, c[0x0][0x38c] ;  /* 0x00007180ff0677ac */ /* 0x000e620008000800 */
[----:B------:R-:W-:Y:S02]  /*34e0*/  PLOP3.LUT P2, PT, PT, PT, PT, 0x80, 0x8 ;  /* 0x000000000008781c */ /* 0x000fe40003f4f070 */
[----:B------:R-:W-:Y:S01]  /*34f0*/  SHF.L.U32 R5, R9, 0x1f, RZ ;  /* 0x0000001f09057819 */ /* 0x000fe200000006ff */
[----:B------:R-:W-:Y:S02]  /*3500*/  ULEA UR11, UR22, UR8, 0x3 ;  /* 0x00000008160b7291 */ /* 0x000fe4000f8e18ff */
[----:B-1----:R-:W-:-:S06]  /*3510*/  UISETP.GE.AND UP0, UPT, UR6, 0x1, UPT ;  /* 0x000000010600788c */ /* 0x002fcc000bf06270 */
[----:B------:R-:W-:-:S05]  /*3520*/  PLOP3.LUT P0, PT, PT, PT, UP0, 0x80, 0x8 ;  /* 0x000000000008781c */ /* 0x000fca0003f0f008 */
[----:B------:R-:W-:-:S08]  /*3530*/  @UP0 ULEA UR6, UR21, UR8, 0x3 ;  /* 0x0000000815060291 */ /* 0x000fd0000f8e18ff */
[----:B------:R-:W-:-:S04]  /*3540*/  @P0 SHF.L.U32 R0, R2, 0x1f, RZ ;  /* 0x0000001f02000819 */ /* 0x000fc800000006ff */
[----:B------:R1:W2:Y:S01]  /*3550*/  @P0 SYNCS.PHASECHK.TRANS64.TRYWAIT P2, [UR6], R0 ;  /* 0x00000000ff0005a7 */ /* 0x0002a20008041106 */
[----:B------:R-:W3:Y:S02]  /*3560*/  SYNCS.PHASECHK.TRANS64.TRYWAIT P0, [UR11+0xb0], R5 ;  /* 0x0000b005ff0075a7 */ /* 0x000ee4000800110b */
[----:B-123--:R-:W-:Y:S05]  /*3570*/  @!P0 BRA `(.L_x_68) ;  /* 0x0000008400348947 */ /* 0x00efea0003800000 */
.L_x_161:
[----:B------:R-:W-:Y:S01]  /*3580*/  UMOV UR19, UR20 ;  /* 0x0000001400137c82 */ /* 0x000fe20008000000 */
[----:B------:R-:W-:Y:S05]  /*3590*/  BRA.U !UP0, `(.L_x_69) ;  /* 0x0000000108887547 */ /* 0x000fea000b800000 */
[----:B------:R-:W-:Y:S02]  /*35a0*/  UIADD3 UR19, UPT, UPT, UR23, UR20, URZ ;  /* 0x0000001417137290 */ /* 0x000fe4000fffe0ff */
[----:B------:R-:W-:Y:S02]  /*35b0*/  ULEA UR10, UR22, UR24, 0x8 ;  /* 0x00000018160a7291 */ /* 0x000fe4000f8e40ff */
[----:B------:R-:W-:Y:S01]  /*35c0*/  UPLOP3.LUT UP3, UPT, UPT, UPT, UPT, 0x40, 0x4 ;  /* 0x000000000004789c */ /* 0x000fe20003f6e870 */
[----:B------:R-:W-:Y:S01]  /*35d0*/  UMOV UR18, UR7 ;  /* 0x0000000700127c82 */ /* 0x000fe20008000000 */
[----:B------:R-:W-:-:S09]  /*35e0*/  UMOV UR17, UR21 ;  /* 0x0000001500117c82 */ /* 0x000fd20008000000 */
.L_x_72:
[----:B--2---:R-:W-:Y:S01]  /*35f0*/  ULEA UR9, UR17, UR8, 0x3 ;  /* 0x0000000811097291 */ /* 0x004fe2000f8e18ff */
[----:B---3--:R-:W-:Y:S11]  /*3600*/  @P2 BRA `(.L_x_70) ;  /* 0x00000000000c2947 */ /* 0x008ff60003800000 */
[----:B-1----:R-:W-:Y:S04]  /*3610*/  SHF.L.U32 R5, R2, 0x1f, RZ ;  /* 0x0000001f02057819 */ /* 0x002fe800000006ff */
[----:B------:R-:W1:Y:S02]  /*3620*/  SYNCS.PHASECHK.TRANS64.TRYWAIT P0, [UR9], R5 ;  /* 0x00000005ff0075a7 */ /* 0x000e640008001109 */
[----:B-1----:R-:W-:Y:S05]  /*3630*/  @!P0 BRA `(.L_x_71) ;  /* 0x00000084001c8947 */ /* 0x002fea0003800000 */
.L_x_70:
[----:B------:R-:W-:Y:S01]  /*3640*/  UISETP.NE.AND UP0, UPT, UR18, 0x1, UPT ;  /* 0x000000011200788c */ /* 0x000fe2000bf05270 */
[----:B------:R-:W-:Y:S01]  /*3650*/  PLOP3.LUT P2, PT, PT, PT, PT, 0x80, 0x8 ;  /* 0x000000000008781c */ /* 0x000fe20003f4f070 */
[----:B------:R-:W-:Y:S02]  /*3660*/  UIADD3 UR21, UPT, UPT, UR17, 0x1, URZ ;  /* 0x0000000111157890 */ /* 0x000fe4000fffe0ff */
[----:B------:R-:W-:Y:S02]  /*3670*/  ULEA UR28, UR17, UR15, 0x8 ;  /* 0x0000000f111c7291 */ /* 0x000fe4000f8e40ff */
[----:B------:R-:W-:Y:S01]  /*3680*/  UISETP.NE.AND UP1, UPT, UR21, 0x3, UPT ;  /* 0x000000031500788c */ /* 0x000fe2000bf25270 */
[----:B------:R-:W-:Y:S01]  /*3690*/  PLOP3.LUT P0, PT, PT, PT, UP0, 0x80, 0x8 ;  /* 0x000000000008781c */ /* 0x000fe20003f0f008 */
[----:B------:R-:W-:Y:S02]  /*36a0*/  ULEA UR30, UR17, UR14, 0x8 ;  /* 0x0000000e111e7291 */ /* 0x000fe4000f8e40ff */
[----:B------:R-:W-:Y:S02]  /*36b0*/  USEL UR16, URZ, 0x1, UP1 ;  /* 0x00000001ff107887 */ /* 0x000fe40008800000 */
[----:B------:R-:W-:Y:S02]  /*36c0*/  USEL UR21, UR21, URZ, UP1 ;  /* 0x000000ff15157287 */ /* 0x000fe40008800000 */
[----:B------:R-:W-:Y:S02]  /*36d0*/  UIADD3 UR9, UPT, UPT, UR9, 0x18, URZ ;  /* 0x0000001809097890 */ /* 0x000fe4000fffe0ff */
[----:B------:R-:W-:Y:S01]  /*36e0*/  @UP0 ULEA UR6, UR21, UR8, 0x3 ;  /* 0x0000000815060291 */ /* 0x000fe2000f8e18ff */
[----:B------:R-:W-:Y:S01]  /*36f0*/  LOP3.LUT R2, R2, UR16, RZ, 0x3c, !PT ;  /* 0x0000001002027c12 */ /* 0x000fe2000f8e3cff */
[----:B------:R-:W-:Y:S01]  /*3700*/  UMOV UR29, 0xc0004010 ;  /* 0xc0004010001d7882 */ /* 0x000fe20000000000 */
[----:B------:R-:W-:Y:S01]  /*3710*/  UMOV UR31, 0xc0004010 ;  /* 0xc0004010001f7882 */ /* 0x000fe20000000000 */
[----:B------:R-:W-:Y:S01]  /*3720*/  UIADD3 UR20, UPT, UPT, UR20, 0x1, URZ ;  /* 0x0000000114147890 */ /* 0x000fe2000fffe0ff */
[----:B-1----:R-:W-:Y:S01]  /*3730*/  @P0 SHF.L.U32 R0, R2, 0x1f, RZ ;  /* 0x0000001f02000819 */ /* 0x002fe200000006ff */
[----:B------:R-:W-:Y:S02]  /*3740*/  UIADD3 UR18, UPT, UPT, UR18, -0x1, URZ ;  /* 0xffffffff12127890 */ /* 0x000fe4000fffe0ff */
[----:B------:R-:W-:Y:S01]  /*3750*/  UISETP.NE.AND UP0, UPT, UR20, UR19, UPT ;  /* 0x000000131400728c */ /* 0x000fe2000bf05270 */
[----:B------:R2:W3:Y:S01]  /*3760*/  @P0 SYNCS.PHASECHK.TRANS64.TRYWAIT P2, [UR6], R0 ;  /* 0x00000000ff0005a7 */ /* 0x0004e20008041106 */
[----:B------:R2:W-:Y:S01]  /*3770*/  UTCQMMA.2CTA gdesc[UR30], gdesc[UR28], tmem[UR10], tmem[UR26], idesc[UR27], UP3 ;  /* 0x00ff1a1c1e0075ea */ /* 0x0005e20009a0030a */
[----:B------:R-:W-:Y:S01]  /*3780*/  UPLOP3.LUT UP3, UPT, UPT, UPT, UPT, 0x80, 0x8 ;  /* 0x000000000008789c */ /* 0x000fe20003f6f070 */
[----:B------:R2:W-:Y:S01]  /*3790*/  UTCBAR.2CTA.MULTICAST [UR9], URZ, UR13 ;  /* 0x000000ff090073e9 */ /* 0x0005e2000820080d */
[----:B------:R-:W-:Y:S04]  /*37a0*/  UMOV UR17, UR21 ;  /* 0x0000001500117c82 */ /* 0x000fe80008000000 */
[----:B------:R-:W-:Y:S05]  /*37b0*/  BRA.U UP0, `(.L_x_72) ;  /* 0xfffffffd008c7547 */ /* 0x000fea000b83ffff */
.L_x_69:
[----:B------:R-:W-:Y:S01]  /*37c0*/  UIADD3 UR11, UPT, UPT, UR11, 0xa0, URZ ;  /* 0x000000a00b0b7890 */ /* 0x000fe2000fffe0ff */
[----:B------:R-:W-:-:S08]  /*37d0*/  UMOV UR20, UR19 ;  /* 0x0000001300147c82 */ /* 0x000fd00008000000 */
[----:B------:R4:W-:Y:S01]  /*37e0*/  UTCBAR.2CTA.MULTICAST [UR11], URZ, UR12 ;  /* 0x000000ff0b0073e9 */ /* 0x0009e2000820080c */
[----:B------:R-:W-:Y:S02]  /*37f0*/  NOP ;  /* 0x0000000000007918 */ /* 0x000fe40000000000 */
.L_x_67:
[----:B------:R-:W-:Y:S01]  /*3800*/  UIADD3 UR22, UPT, UPT, UR22, 0x1, URZ ;  /* 0x0000000116167890 */ /* 0x000fe2000fffe0ff */
[----:B------:R-:W-:-:S03]  /*3810*/  ISETP.NE.AND P0, PT, R8, 0x2, PT ;  /* 0x000000020800780c */ /* 0x000fc60003f05270 */
[----:B------:R-:W-:Y:S01]  /*3820*/  UISETP.NE.AND UP0, UPT, UR22, 0x2, UPT ;  /* 0x000000021600788c */ /* 0x000fe2000bf05270 */
[----:B-12---:R-:W-:Y:S02]  /*3830*/  SEL R0, RZ, 0x1, P0 ;  /* 0x00000001ff007807 */ /* 0x006fe40000000000 */
[----:B------:R-:W-:Y:S01]  /*3840*/  SEL R8, R8, RZ, P0 ;  /* 0x000000ff08087207 */ /* 0x000fe20000000000 */
[----:B------:R-:W-:Y:S01]  /*3850*/  USEL UR6, URZ, 0x1, UP0 ;  /* 0x00000001ff067887 */ /* 0x000fe20008000000 */
[----:B------:R-:W-:Y:S01]  /*3860*/  LOP3.LUT R3, R3, R0, RZ, 0x3c, !PT ;  /* 0x0000000003037212 */ /* 0x000fe200078e3cff */
[----:B------:R-:W-:-:S04]  /*3870*/  USEL UR22, UR22, URZ, UP0 ;  /* 0x000000ff16167287 */ /* 0x000fc80008000000 */
[----:B------:R-:W-:Y:S01]  /*3880*/  LOP3.LUT R9, R9, UR6, RZ, 0x3c, !PT ;  /* 0x0000000609097c12 */ /* 0x000fe2000f8e3cff */
[----:B------:R-:W-:Y:S07]  /*3890*/  @P1 BRA `(.L_x_73) ;  /* 0xfffffff800c41947 */ /* 0x000fee000383ffff */
[----:B------:R-:W1:Y:S01]  /*38a0*/  S2UR UR6, SR_CgaCtaId ;  /* 0x00000000000679c3 */ /* 0x000e620000008800 */
[----:B------:R-:W-:Y:S01]  /*38b0*/  ELECT P0, URZ, PT ;  /* 0x0000000000ff782f */ /* 0x000fe20003800000 */
[----:B------:R-:W-:Y:S01]  /*38c0*/  HFMA2 R0, -RZ, RZ, 0, 5.9604644775390625e-08 ;  /* 0x00000001ff007431 */ /* 0x000fe200000001ff */
[----:B------:R-:W-:-:S05]  /*38d0*/  UMOV UR7, 0x40 ;  /* 0x0000004000077882 */ /* 0x000fca0000000000 */
[----:B------:R-:W-:Y:S01]  /*38e0*/  UVIRTCOUNT.DEALLOC.SMPOOL 0x80 ;  /* 0x000000800000784c */ /* 0x000fe20000000000 */
[----:B------:R-:W-:Y:S02]  /*38f0*/  UISETP.NE.AND UP0, UPT, UR5, URZ, UPT ;  /* 0x000000ff0500728c */ /* 0x000fe4000bf05270 */
[----:B-1----:R-:W-:-:S09]  /*3900*/  ULEA UR6, UR6, UR7, 0x18 ;  /* 0x0000000706067291 */ /* 0x002fd2000f8ec0ff */
[----:B------:R1:W-:Y:S01]  /*3910*/  @P0 STS.U8 [UR6+0x1c], R0 ;  /* 0x00001c00ff000988 */ /* 0x0003e20008000006 */
[----:B------:R-:W-:Y:S05]  /*3920*/  BRA.U UP0, `(.L_x_74) ;  /* 0x0000000100587547 */ /* 0x000fea000b800000 */
[----:B------:R-:W-:Y:S01]  /*3930*/  UIADD3 UR7, UPT, UPT, UR8, 0xb0, URZ ;  /* 0x000000b008077890 */ /* 0x000fe2000fffe0ff */
[----:B------:R-:W-:-:S03]  /*3940*/  SHF.L.U32 R3, R9, 0x1f, RZ ;  /* 0x0000001f09037819 */ /* 0x000fc600000006ff */
[----:B------:R-:W-:-:S09]  /*3950*/  ULEA UR5, UR22, UR7, 0x3 ;  /* 0x0000000716057291 */ /* 0x000fd2000f8e18ff */
[----:B------:R-:W2:Y:S02]  /*3960*/  SYNCS.PHASECHK.TRANS64.TRYWAIT P0, [UR5], R3 ;  /* 0x00000003ff0075a7 */ /* 0x000ea40008001105 */
[----:B--2---:R-:W-:Y:S05]  /*3970*/  @!P0 BRA `(.L_x_75) ;  /* 0x0000008000648947 */ /* 0x004fea0003800000 */
.L_x_164:
[----:B------:R-:W-:-:S04]  /*3980*/  UIADD3 UR9, UPT, UPT, UR22, 0x1, URZ ;  /* 0x0000000116097890 */ /* 0x000fc8000fffe0ff */
[----:B------:R-:W-:-:S04]  /*3990*/  UISETP.NE.AND UP1, UPT, UR9, 0x2, UPT ;  /* 0x000000020900788c */ /* 0x000fc8000bf25270 */
[----:B------:R-:W-:Y:S02]  /*39a0*/  USEL UR5, URZ, 0x1, UP1 ;  /* 0x00000001ff057887 */ /* 0x000fe40008800000 */
[----:B------:R-:W-:-:S04]  /*39b0*/  USEL UR9, UR9, URZ, UP1 ;  /* 0x000000ff09097287 */ /* 0x000fc80008800000 */
[----:B------:R-:W-:Y:S01]  /*39c0*/  ULEA UR9, UR9, UR7, 0x3 ;  /* 0x0000000709097291 */ /* 0x000fe2000f8e18ff */
[----:B-1----:R-:W-:-:S04]  /*39d0*/  LOP3.LUT R3, R9, UR5, RZ, 0x3c, !PT ;  /* 0x0000000509037c12 */ /* 0x002fc8000f8e3cff */
[----:B------:R-:W-:Y:S01]  /*39e0*/  SHF.L.U32 R3, R3, 0x1f, RZ ;  /* 0x0000001f03037819 */ /* 0x000fe200000006ff */
[----:B------:R-:W-:-:S04]  /*39f0*/  IMAD.U32 R0, RZ, RZ, UR9 ;  /* 0x00000009ff007e24 */ /* 0x000fc8000f8e00ff */
[----:B------:R1:W2:Y:S03]  /*3a00*/  SYNCS.PHASECHK.TRANS64.TRYWAIT P0, [R0+URZ], R3 ;  /* 0x00000003000075a7 */ /* 0x0002a600080011ff */
[----:B--2---:R-:W-:Y:S05]  /*3a10*/  @!P0 NANOSLEEP.SYNCS 0x989680 ;  /* 0x009896800000895d */ /* 0x004fea0003900000 */
[----:B------:R-:W2:Y:S02]  /*3a20*/  @!P0 SYNCS.PHASECHK.TRANS64 P0, [R0+URZ], R3 ;  /* 0x00000003000085a7 */ /* 0x000ea400080010ff */
[----:B--2---:R-:W-:Y:S05]  /*3a30*/  @P0 BRA `(.L_x_76) ;  /* 0x0000000000200947 */ /* 0x004fea0003800000 */
.L_x_77:
[----:B--2---:R2:W1:Y:S02]  /*3a40*/  SYNCS.PHASECHK.TRANS64.TRYWAIT P0, [R0+URZ], R3 ;  /* 0x00000003000075a7 */ /* 0x00446400080011ff */
[----:B-1----:R-:W-:Y:S05]  /*3a50*/  @!P0 NANOSLEEP.SYNCS 0x989680 ;  /* 0x009896800000895d */ /* 0x002fea0003900000 */
[----:B------:R-:W1:Y:S02]  /*3a60*/  @!P0 SYNCS.PHASECHK.TRANS64 P0, [R0+URZ], R3 ;  /* 0x00000003000085a7 */ /* 0x000e6400080010ff */
[----:B-1----:R-:W-:Y:S05]  /*3a70*/  @!P0 BRA `(.L_x_77) ;  /* 0xfffffffc00f08947 */ /* 0x002fea000383ffff */
[----:B------:R-:W-:Y:S05]  /*3a80*/  BRA `(.L_x_76) ;  /* 0x00000000000c7947 */ /* 0x000fea0003800000 */
.L_x_74:
[----:B------:R-:W-:-:S04]  /*3a90*/  UIADD3 UR5, UPT, UPT, UR8, 0xe0, URZ ;  /* 0x000000e008057890 */ /* 0x000fc8000fffe0ff */
[----:B------:R-:W-:-:S09]  /*3aa0*/  UPRMT UR5, UR4, 0x654, UR5 ;  /* 0x0000065404057896 */ /* 0x000fd20008000005 */
[----:B------:R-:W-:Y:S03]  /*3ab0*/  SYNCS.ARRIVE.TRANS64.RED.A1T0 RZ, [UR5], RZ ;  /* 0x000000ffffff79a7 */ /* 0x000fe60008100405 */
.L_x_76:
[----:B-12---:R-:W-:Y:S01]  /*3ac0*/  SHF.L.U32 R3, RZ, 0x1f, RZ ;  /* 0x0000001fff037819 */ /* 0x006fe200000006ff */
[----:B------:R-:W-:Y:S01]  /*3ad0*/  UIADD3 UR5, UPT, UPT, UR8, 0xe0, URZ ;  /* 0x000000e008057890 */ /* 0x000fe2000fffe0ff */
[----:B------:R-:W-:Y:S02]  /*3ae0*/  PLOP3.LUT P0, PT, PT, PT, UP0, 0x80, 0x8 ;  /* 0x000000000008781c */ /* 0x000fe40003f0f008 */
[----:B------:R-:W1:Y:S02]  /*3af0*/  SYNCS.PHASECHK.TRANS64.TRYWAIT P1, [UR8+0xe0], R3 ;  /* 0x0000e003ff0075a7 */ /* 0x000e640008021108 */
[----:B-1----:R-:W-:Y:S09]  /*3b00*/  @!P1 BRA `(.L_x_78) ;  /* 0x0000008000189947 */ /* 0x002ff20003800000 */
.L_x_166:
[----:B------:R-:W-:Y:S01]  /*3b10*/  @!UP0 UPRMT UR5, UR4, 0x654, UR5 ;  /* 0x0000065404058896 */ /* 0x000fe20008000005 */
[----:B------:R-:W-:Y:S02]  /*3b20*/  UMOV UR8, 0xffff ;  /* 0x0000ffff00087882 */ /* 0x000fe40000000000 */
[----:B------:R-:W-:-:S06]  /*3b30*/  UMOV UR4, 0x1 ;  /* 0x0000000100047882 */ /* 0x000fcc0000000000 */
[----:B------:R-:W-:Y:S01]  /*3b40*/  @!P0 SYNCS.ARRIVE.TRANS64.RED.A1T0 RZ, [UR5], RZ ;  /* 0x000000ffffff89a7 */ /* 0x000fe20008100405 */
[----:B------:R-:W-:Y:S01]  /*3b50*/  NOP ;  /* 0x0000000000007918 */ /* 0x000fe20000000000 */
[----:B-1----:R-:W1:Y:S01]  /*3b60*/  LDS R0, [UR6+0x14] ;  /* 0x00001406ff007984 */ /* 0x002e620008000800 */
[----:B------:R-:W-:-:S04]  /*3b70*/  ULOP3.LUT UR5, UR24, 0xffff, URZ, 0xc0, !UPT ;  /* 0x0000ffff18057892 */ /* 0x000fc8000f8ec0ff */
[----:B------:R-:W-:-:S04]  /*3b80*/  USHF.R.U32.HI UR5, URZ, 0x5, UR5 ;  /* 0x00000005ff057899 */ /* 0x000fc80008011605 */
[----:B------:R-:W-:Y:S02]  /*3b90*/  USHF.L.U32 UR8, UR8, UR5, URZ ;  /* 0x0000000508087299 */ /* 0x000fe400080006ff */
[----:B------:R-:W-:-:S04]  /*3ba0*/  USHF.L.U32 UR4, UR4, UR5, URZ ;  /* 0x0000000504047299 */ /* 0x000fc800080006ff */
[----:B-1----:R-:W-:-:S04]  /*3bb0*/  LOP3.LUT R0, R0, UR8, RZ, 0xc0, !PT ;  /* 0x0000000800007c12 */ /* 0x002fc8000f8ec0ff */
[----:B------:R-:W-:-:S13]  /*3bc0*/  ISETP.NE.AND P0, PT, R0, UR8, PT ;  /* 0x0000000800007c0c */ /* 0x000fda000bf05270 */
[----:B------:R-:W-:Y:S05]  /*3bd0*/  @P0 BRA `(.L_x_79) ;  /* 0x0000000000580947 */ /* 0x000fea0003800000 */
[----:B------:R-:W1:Y:S02]  /*3be0*/  LDS R0, [UR6+0x18] ;  /* 0x00001806ff007984 */ /* 0x000e640008000800 */
[----:B-1----:R-:W-:-:S04]  /*3bf0*/  LOP3.LUT R0, R0, UR4, RZ, 0xc0, !PT ;  /* 0x0000000400007c12 */ /* 0x002fc8000f8ec0ff */
[----:B------:R-:W-:-:S13]  /*3c00*/  ISETP.NE.AND P0, PT, R0, UR4, PT ;  /* 0x0000000400007c0c */ /* 0x000fda000bf05270 */
[----:B------:R-:W-:Y:S05]  /*3c10*/  @P0 BRA `(.L_x_80) ;  /* 0x00000000003c0947 */ /* 0x000fea0003800000 */
[----:B------:R-:W1:Y:S01]  /*3c20*/  S2R R2, SR_LANEID ;  /* 0x0000000000027919 */ /* 0x000e620000000000 */
[----:B------:R-:W-:Y:S01]  /*3c30*/  ULOP3.LUT UR8, URZ, UR8, URZ, 0x33, !UPT ;  /* 0x00000008ff087292 */ /* 0x000fe2000f8e33ff */
[----:B------:R-:W-:Y:S01]  /*3c40*/  LOP3.LUT R4, RZ, UR4, RZ, 0x33, !PT ;  /* 0x00000004ff047c12 */ /* 0x000fe2000f8e33ff */
[----:B------:R-:W-:Y:S02]  /*3c50*/  VOTEU.ANY UR7, UPT, PT ;  /* 0x0000000000077886 */ /* 0x000fe400038e0100 */
[----:B------:R-:W-:Y:S01]  /*3c60*/  UFLO.U32 UR7, UR7 ;  /* 0x00000007000772bd */ /* 0x000fe200080e0000 */
[----:B------:R-:W2:Y:S01]  /*3c70*/  REDUX UR4, R4 ;  /* 0x00000000040473c4 */ /* 0x000ea20000000000 */
[----:B------:R-:W-:-:S06]  /*3c80*/  IMAD.U32 R0, RZ, RZ, UR8 ;  /* 0x00000008ff007e24 */ /* 0x000fcc000f8e00ff */
[----:B------:R1:W-:Y:S01]  /*3c90*/  UTCATOMSWS.AND URZ, UR8 ;  /* 0x0000000800ff79e3 */ /* 0x0003e20008000000 */
[----:B------:R-:W3:Y:S01]  /*3ca0*/  REDUX UR5, R0 ;  /* 0x00000000000573c4 */ /* 0x000ee20000000000 */
[----:B-1----:R-:W-:Y:S01]  /*3cb0*/  ISETP.EQ.U32.AND P0, PT, R2, UR7, PT ;  /* 0x0000000702007c0c */ /* 0x002fe2000bf02070 */
[----:B--2---:R-:W-:Y:S01]  /*3cc0*/  IMAD.U32 R2, RZ, RZ, UR4 ;  /* 0x00000004ff027e24 */ /* 0x004fe2000f8e00ff */
[----:B---3--:R-:W-:-:S11]  /*3cd0*/  MOV R3, UR5 ;  /* 0x0000000500037c02 */ /* 0x008fd60008000f00 */
[----:B------:R1:W-:Y:S04]  /*3ce0*/  @P0 ATOMS.AND RZ, [UR6+0x14], R3 ;  /* 0x00001403ffff098c */ /* 0x0003e8000a800006 */
[----:B------:R1:W-:Y:S01]  /*3cf0*/  @P0 ATOMS.AND RZ, [UR6+0x18], R2 ;  /* 0x00001802ffff098c */ /* 0x0003e2000a800006 */
[----:B------:R-:W-:Y:S05]  /*3d00*/  BRA `(.L_x_81) ;  /* 0x0000000000147947 */ /* 0x000fea0003800000 */
.L_x_80:
[----:B------:R-:W-:Y:S02]  /*3d10*/  MOV R2, 0x3d30 ;  /* 0x00003d3000027802 */ /* 0x000fe40000000f00 */
[----:B---345:R-:W-:Y:S05]  /*3d20*/  CALL.REL.NOINC `($__internal_0_$__cuda_sm10x_tcgen05_guardrail_trap_col_being_dealloced_not_returned_by_alloc) ;  /* 0x0000008000f47944 */ /* 0x038fea0003c00000 */
[----:B------:R-:W-:Y:S05]  /*3d30*/  BRA `(.L_x_81) ;  /* 0x0000000000087947 */ /* 0x000fea0003800000 */
.L_x_79:
[----:B------:R-:W-:Y:S02]  /*3d40*/  MOV R2, 0x3d60 ;  /* 0x00003d6000027802 */ /* 0x000fe40000000f00 */
[----:B---345:R-:W-:Y:S05]  /*3d50*/  CALL.REL.NOINC `($__internal_2_$__cuda_sm10x_tcgen05_guardrail_trap_unallocated_columns_being_dealloced) ;  /* 0x0000008400007944 */ /* 0x038fea0003c00000 */
.L_x_81:
[----:B------:R-:W-:Y:S01]  /*3d60*/  NOP ;  /* 0x0000000000007918 */ /* 0x000fe20000000000 */
[----:B----4-:R-:W-:Y:S05]  /*3d70*/  EXIT ;  /* 0x000000000000794d */ /* 0x010fea0003800000 */
.L_x_54:
[----:B------:R-:W-:-:S09]  /*3d80*/  UISETP.NE.OR UP5, UPT, UR10, 0x3, !UP5 ;  /* 0x000000030a00788c */ /* 0x000fd2000efa5670 */
[----:B------:R-:W-:Y:S05]  /*3d90*/  BRA.U UP5, `(.L_x_82) ;  /* 0x0000001105147547 */ /* 0x000fea000b800000 */
[----:B------:R-:W1:Y:S01]  /*3da0*/  LDC R0, c[0x0][0xb30] ;  /* 0x0002cc00ff007b82 */ /* 0x000e620000000800 */
[----:B------:R-:W2:Y:S01]  /*3db0*/  LDCU.64 UR8, c[0x0][0x888] ;  /* 0x00011100ff0877ac */ /* 0x000ea20008000a00 */
[----:B------:R-:W-:Y:S02]  /*3dc0*/  HFMA2 R29, -RZ, RZ, 0, 0 ;  /* 0x00000000ff1d7431 */ /* 0x000fe400000001ff */
[----:B------:R-:W-:Y:S01]  /*3dd0*/  IMAD.MOV.U32 R31, RZ, RZ, 0x1 ;  /* 0x00000001ff1f7424 */ /* 0x000fe200078e00ff */
[----:B------:R-:W-:Y:S01]  /*3de0*/  MOV R23, 0x2000 ;  /* 0x0000200000177802 */ /* 0x000fe20000000f00 */
[----:B------:R-:W3:Y:S01]  /*3df0*/  LDCU.64 UR4, c[0x0][0x890] ;  /* 0x00011200ff0477ac */ /* 0x000ee20008000a00 */
[----:B------:R-:W-:Y:S01]  /*3e00*/  IMAD.MOV.U32 R30, RZ, RZ, RZ ;  /* 0x000000ffff1e7224 */ /* 0x000fe200078e00ff */
[----:B------:R-:W4:Y:S01]  /*3e10*/  LDC R19, c[0x0][0x370] ;  /* 0x0000dc00ff137b82 */ /* 0x000f220000000800 */
[----:B------:R-:W-:Y:S01]  /*3e20*/  UMOV UR7, 0x400 ;  /* 0x0000040000077882 */ /* 0x000fe20000000000 */
[----:B------:R-:W-:-:S02]  /*3e30*/  UPLOP3.LUT UP1, UPT, UPT, UPT, UPT, 0x40, 0x4 ;  /* 0x000000000004789c */ /* 0x000fc40003f2e870 */
[----:B------:R-:W-:-:S04]  /*3e40*/  ULEA UR7, UR37, UR7, 0x18 ;  /* 0x0000000725077291 */ /* 0x000fc8000f8ec0ff */
[----:B------:R-:W4:Y:S01]  /*3e50*/  LDC R2, c[0x0][0xb0c] ;  /* 0x0002c300ff027b82 */ /* 0x000f220000000800 */
[----:B------:R-:W-:Y:S02]  /*3e60*/  UIADD3 UR13, UPT, UPT, UR7, 0x48, URZ ;  /* 0x00000048070d7890 */ /* 0x000fe4000fffe0ff */
[----:B--2---:R-:W-:Y:S02]  /*3e70*/  UISETP.NE.U32.AND UP2, UPT, UR8, URZ, UPT ;  /* 0x000000ff0800728c */ /* 0x004fe4000bf45070 */
[----:B------:R-:W-:Y:S02]  /*3e80*/  UIADD3 UR33, UPT, UPT, UR7, 0x30, URZ ;  /* 0x0000003007217890 */ /* 0x000fe4000fffe0ff */
[----:B---3--:R-:W-:Y:S01]  /*3e90*/  UISETP.NE.U32.AND UP3, UPT, UR4, URZ, UPT ;  /* 0x000000ff0400728c */ /* 0x008fe2000bf65070 */
[----:B------:R-:W2:Y:S01]  /*3ea0*/  LDC R18, c[0x0][0xb20] ;  /* 0x0002c800ff127b82 */ /* 0x000ea20000000800 */
[----:B-1----:R-:W-:Y:S01]  /*3eb0*/  ISETP.NE.AND P1, PT, R0, 0x1, PT ;  /* 0x000000010000780c */ /* 0x002fe20003f25270 */
[----:B------:R-:W-:-:S02]  /*3ec0*/  UISETP.NE.AND.EX UP2, UPT, UR9, URZ, UPT, UP2 ;  /* 0x000000ff0900728c */ /* 0x000fc4000bf45320 */
[----:B------:R-:W-:Y:S02]  /*3ed0*/  UIADD3 UR25, UPT, UPT, UR7, 0x38, URZ ;  /* 0x0000003807197890 */ /* 0x000fe4000fffe0ff */
[----:B------:R-:W-:Y:S02]  /*3ee0*/  UIADD3 UR17, UPT, UPT, UR7, 0x40, URZ ;  /* 0x0000004007117890 */ /* 0x000fe4000fffe0ff */
[----:B------:R-:W1:Y:S01]  /*3ef0*/  LDC.64 R32, c[0x0][0x348] ;  /* 0x0000d200ff207b82 */ /* 0x000e620000000a00 */
[----:B------:R-:W-:Y:S02]  /*3f00*/  UPRMT UR13, UR37, 0x654, UR13 ;  /* 0x00000654250d7896 */ /* 0x000fe4000800000d */
[----:B------:R-:W-:-:S05]  /*3f10*/  UISETP.NE.AND.EX UP3, UPT, UR5, URZ, UPT, UP3 ;  /* 0x000000ff0500728c */ /* 0x000fca000bf65330 */
[----:B------:R-:W3:Y:S08]  /*3f20*/  LDC.64 R16, c[0x0][0xb10] ;  /* 0x0002c400ff107b82 */ /* 0x000ef00000000a00 */
[----:B------:R-:W1:Y:S08]  /*3f30*/  LDC.64 R6, c[0x0][0xb18] ;  /* 0x0002c600ff067b82 */ /* 0x000e700000000a00 */
[----:B------:R-:W1:Y:S08]  /*3f40*/  LDC.64 R4, c[0x0][0xb28] ;  /* 0x0002ca00ff047b82 */ /* 0x000e700000000a00 */
[----:B--2-4-:R-:W1:Y:S02]  /*3f50*/  LDC R22, c[0x0][0x374] ;  /* 0x0000dd00ff167b82 */ /* 0x014e640000000800 */
.L_x_93:
[C---:B------:R-:W-:Y:S02]  /*3f60*/  LEA R0, R30.reuse, UR7, 0x3 ;  /* 0x000000071e007c11 */ /* 0x040fe4000f8e18ff */
[----:B------:R-:W-:Y:S02]  /*3f70*/  SHF.L.U32 R3, R29, 0x1f, RZ ;  /* 0x0000001f1d037819 */ /* 0x000fe400000006ff */
[----:B------:R-:W-:Y:S02]  /*3f80*/  LEA R24, R30, UR7, 0x4 ;  /* 0x000000071e187c11 */ /* 0x000fe4000f8e20ff */
[----:B--2---:R-:W2:Y:S02]  /*3f90*/  SYNCS.PHASECHK.TRANS64.TRYWAIT P0, [R0+URZ+0x80], R3 ;  /* 0x00008003000075a7 */ /* 0x004ea400080011ff */
[----:B--2---:R-:W-:Y:S05]  /*3fa0*/  @!P0 BRA `(.L_x_83) ;  /* 0x0000007c00088947 */ /* 0x004fea0003800000 */
.L_x_167:
[----:B------:R-:W-:Y:S01]  /*3fb0*/  ISETP.GE.AND P0, PT, R72, 0x1, PT ;  /* 0x000000014800780c */ /* 0x000fe20003f06270 */
[----:B------:R-:W4:Y:S01]  /*3fc0*/  LDS.128 R24, [R24+0xf0] ;  /* 0x0000f00018187984 */ /* 0x000f220000000c00 */
[----:B--2---:R-:W-:Y:S01]  /*3fd0*/  VIADD R0, R0, 0x90 ;  /* 0x0000009000007836 */ /* 0x004fe20000000000 */
[----:B------:R-:W-:Y:S01]  /*3fe0*/  @!PT LDS RZ, [RZ] ;  /* 0x00000000fffff984 */ /* 0x000fe20000000800 */
[----:B------:R-:W-:Y:S01]  /*3ff0*/  @!PT LDS RZ, [RZ] ;  /* 0x00000000fffff984 */ /* 0x000fe20000000800 */
[----:B------:R-:W-:Y:S01]  /*4000*/  @!PT LDS RZ, [RZ] ;  /* 0x00000000fffff984 */ /* 0x000fe20000000800 */
[----:B------:R-:W-:Y:S01]  /*4010*/  @!PT LDS RZ, [RZ] ;  /* 0x00000000fffff984 */ /* 0x000fe20000000800 */
[----:B------:R2:W-:Y:S06]  /*4020*/  MEMBAR.ALL.CTA ;  /* 0x0000000000007992 */ /* 0x0005ec0000008000 */
[----:B--2---:R-:W2:Y:S01]  /*4030*/  FENCE.VIEW.ASYNC.S ;  /* 0x00000000000073c6 */ /* 0x004ea20000000000 */
[----:B------:R-:W-:Y:S04]  /*4040*/  PRMT R0, RZ, 0x654, R0 ;  /* 0x00000654ff007816 */ /* 0x000fe80000000000 */
[----:B--2---:R2:W-:Y:S01]  /*4050*/  SYNCS.ARRIVE.TRANS64.RED.A1T0 RZ, [R0+URZ], RZ ;  /* 0x000000ff00ff79a7 */ /* 0x0045e200081004ff */
[----:B----4-:R-:W-:Y:S11]  /*4060*/  LOP3.LUT P3, RZ, R26, 0x1, RZ, 0xc0, !PT ;  /* 0x000000011aff7812 */ /* 0x010ff6000786c0ff */
[----:B------:R-:W-:Y:S02]  /*4070*/  @!UPT UIADD3 URZ, UPT, UPT, URZ, URZ, URZ ;  /* 0x000000fffffff290 */ /* 0x000fe4000fffe0ff */
[----:B------:R-:W-:Y:S02]  /*4080*/  @P3 MOV R13, R24 ;  /* 0x00000018000d3202 */ /* 0x000fe40000000f00 */
[----:B------:R-:W-:Y:S01]  /*4090*/  @P3 LOP3.LUT R8, R25, 0xffff, RZ, 0xc0, !PT ;  /* 0x0000ffff19083812 */ /* 0x000fe200078ec0ff */
[----:B--2---:R-:W-:Y:S06]  /*40a0*/  @!P0 BRA `(.L_x_84) ;  /* 0x0000000000a48947 */ /* 0x004fec0003800000 */
[----:B-1----:R-:W-:Y:S01]  /*40b0*/  IMAD.HI.U32 R35, R22, R7, RZ ;  /* 0x0000000716237227 */ /* 0x002fe200078e00ff */
[----:B------:R-:W-:Y:S02]  /*40c0*/  ISETP.NE.AND P0, PT, R6, 0x1, PT ;  /* 0x000000010600780c */ /* 0x000fe40003f05270 */
[----:B------:R-:W-:Y:S01]  /*40d0*/  ISETP.NE.AND P2, PT, R72, 0x1, PT ;  /* 0x000000014800780c */ /* 0x000fe20003f45270 */
[----:B---3--:R-:W-:Y:S01]  /*40e0*/  IMAD.HI.U32 R34, R19, R16, RZ ;  /* 0x0000001013227227 */ /* 0x008fe200078e00ff */
[----:B------:R-:W-:Y:S02]  /*40f0*/  SHF.R.U32.HI R35, RZ, R18, R35 ;  /* 0x00000012ff237219 */ /* 0x000fe40000011623 */
[----:B------:R-:W-:Y:S01]  /*4100*/  ISETP.NE.AND P4, PT, R2, 0x1, PT ;  /* 0x000000010200780c */ /* 0x000fe20003f85270 */
[----:B------:R-:W-:Y:S01]  /*4110*/  IMAD.HI.U32 R36, R13, R16, RZ ;  /* 0x000000100d247227 */ /* 0x000fe200078e00ff */
[----:B------:R-:W-:Y:S02]  /*4120*/  SHF.R.U32.HI R34, RZ, R17, R34 ;  /* 0x00000011ff227219 */ /* 0x000fe40000011622 */
[----:B------:R-:W-:Y:S01]  /*4130*/  SEL R3, R22, R35, !P0 ;  /* 0x0000002316037207 */ /* 0x000fe20004000000 */
[C---:B------:R-:W-:Y:S01]  /*4140*/  IMAD.HI.U32 R35, R8.reuse, R7, RZ ;  /* 0x0000000708237227 */ /* 0x040fe200078e00ff */
[----:B------:R-:W-:Y:S02]  /*4150*/  SEL R11, R19, R34, !P4 ;  /* 0x00000022130b7207 */ /* 0x000fe40006000000 */
[----:B------:R-:W-:Y:S01]  /*4160*/  SHF.R.U32.HI R36, RZ, R17, R36 ;  /* 0x00000011ff247219 */ /* 0x000fe20000011624 */
[----:B------:R-:W-:Y:S01]  /*4170*/  IMAD.HI.U32 R38, R3, R4, RZ ;  /* 0x0000000403267227 */ /* 0x000fe200078e00ff */
[----:B------:R-:W-:Y:S03]  /*4180*/  SHF.R.U32.HI R35, RZ, R18, R35 ;  /* 0x00000012ff237219 */ /* 0x000fe60000011623 */
[----:B------:R-:W-:Y:S01]  /*4190*/  IMAD.HI.U32 R34, R11, R4, RZ ;  /* 0x000000040b227227 */ /* 0x000fe200078e00ff */
[----:B------:R-:W-:Y:S02]  /*41a0*/  @P2 SHF.R.U32.HI R3, RZ, R5, R38 ;  /* 0x00000005ff032219 */ /* 0x000fe40000011626 */
[----:B------:R-:W-:Y:S02]  /*41b0*/  SEL R9, R8, R35, !P0 ;  /* 0x0000002308097207 */ /* 0x000fe40004000000 */
[----:B------:R-:W-:Y:S01]  /*41c0*/  @P2 SHF.R.U32.HI R11, RZ, R5, R34 ;  /* 0x00000005ff0b2219 */ /* 0x000fe20000011622 */
[C---:B------:R-:W-:Y:S01]  /*41d0*/  IMAD R10, R72.reuse, R3, RZ ;  /* 0x00000003480a7224 */ /* 0x040fe200078e02ff */
[----:B------:R-:W-:Y:S01]  /*41e0*/  SEL R3, R13, R36, !P4 ;  /* 0x000000240d037207 */ /* 0x000fe20006000000 */
[C---:B------:R-:W-:Y:S03]  /*41f0*/  IMAD.HI.U32 R14, R9.reuse, R4, RZ ;  /* 0x00000004090e7227 */ /* 0x040fe600078e00ff */
[----:B------:R-:W-:Y:S01]  /*4200*/  ISETP.GE.AND P0, PT, R9, R10, PT ;  /* 0x0000000a0900720c */ /* 0x000fe20003f06270 */
[C---:B------:R-:W-:Y:S01]  /*4210*/  IMAD R12, R72.reuse, R11, RZ ;  /* 0x0000000b480c7224 */ /* 0x040fe200078e02ff */
[-C--:B------:R-:W-:Y:S04]  /*4220*/  SHF.R.U32.HI R14, RZ, R5.reuse, R14 ;  /* 0x00000005ff0e7219 */ /* 0x080fe8000001160e */
[----:B------:R-:W-:Y:S02]  /*4230*/  ISETP.GE.OR P0, PT, R3, R12, P0 ;  /* 0x0000000c0300720c */ /* 0x000fe40000706670 */
[----:B------:R-:W-:Y:S05]  /*4240*/  SEL R15, R9, R14, !P2 ;  /* 0x0000000e090f7207 */ /* 0x000fea0005000000 */
[----:B------:R-:W-:Y:S04]  /*4250*/  IMAD.MOV R14, RZ, RZ, -R15 ;  /* 0x000000ffff0e7224 */ /* 0x000fe800078e0a0f */
[----:B------:R-:W-:Y:S02]  /*4260*/  IMAD R14, R72, R14, R9 ;  /* 0x0000000e480e7224 */ /* 0x000fe400078e0209 */
[C---:B------:R-:W-:Y:S05]  /*4270*/  @!P0 IMAD.HI.U32 R10, R3.reuse, R4, RZ ;  /* 0x00000004030a8227 */ /* 0x040fea00078e00ff */
[----:B------:R-:W-:Y:S04]  /*4280*/  @!P0 SHF.R.U32.HI R10, RZ, R5, R10 ;  /* 0x00000005ff0a8219 */ /* 0x000fe8000001160a */
[----:B------:R-:W-:Y:S01]  /*4290*/  @!P0 SEL R0, R3, R10, !P2 ;  /* 0x0000000a03008207 */ /* 0x000fe20005000000 */
[----:B------:R-:W-:Y:S03]  /*42a0*/  IMAD.MOV R10, RZ, RZ, -R3 ;  /* 0x000000ffff0a7224 */ /* 0x000fe600078e0a03 */
[----:B------:R-:W-:Y:S01]  /*42b0*/  @!P0 IADD3 R15, PT, PT, R15, -R0, RZ ;  /* 0x800000000f0f8210 */ /* 0x000fe20007ffe0ff */
[----:B------:R-:W-:Y:S01]  /*42c0*/  @!P0 IMAD R0, R11, R14, R0 ;  /* 0x0000000e0b008224 */ /* 0x000fe200078e0200 */
[----:B------:R-:W-:Y:S01]  /*42d0*/  IADD3 R11, PT, PT, -R9, RZ, RZ ;  /* 0x000000ff090b7210 */ /* 0x000fe20007ffe1ff */
[----:B------:R-:W-:Y:S02]  /*42e0*/  IMAD R13, R2, R10, R13 ;  /* 0x0000000a020d7224 */ /* 0x000fe400078e020d */
[----:B------:R-:W-:Y:S02]  /*42f0*/  @!P0 IMAD R9, R15, R72, R3 ;  /* 0x000000480f098224 */ /* 0x000fe400078e0203 */
[----:B------:R-:W-:Y:S02]  /*4300*/  @!P0 IMAD.MOV.U32 R3, RZ, RZ, R0 ;  /* 0x000000ffff038224 */ /* 0x000fe400078e0000 */
[----:B------:R-:W-:Y:S02]  /*4310*/  IMAD R8, R6, R11, R8 ;  /* 0x0000000b06087224 */ /* 0x000fe400078e0208 */
[----:B------:R-:W-:Y:S02]  /*4320*/  IMAD R13, R3, R2, R13 ;  /* 0x00000002030d7224 */ /* 0x000fe400078e020d */
[----:B------:R-:W-:Y:S02]  /*4330*/  IMAD R8, R9, R6, R8 ;  /* 0x0000000609087224 */ /* 0x000fe400078e0208 */
.L_x_84:
[----:B------:R-:W-:Y:S05]  /*4340*/  BRA.U UP1, `(.L_x_85) ;  /* 0x0000000101107547 */ /* 0x000fea000b800000 */
[----:B------:R-:W-:Y:S04]  /*4350*/  MOV R0, UR6 ;  /* 0x0000000600007c02 */ /* 0x000fe80008000f00 */
[----:B------:R-:W-:Y:S04]  /*4360*/  SHF.L.U32 R3, R0, 0x1f, RZ ;  /* 0x0000001f00037819 */ /* 0x000fe800000006ff */
[----:B------:R-:W2:Y:S02]  /*4370*/  SYNCS.PHASECHK.TRANS64.TRYWAIT P0, [UR7+0x78], R3 ;  /* 0x00007803ff0075a7 */ /* 0x000ea40008001107 */
[----:B--2---:R-:W-:Y:S05]  /*4380*/  @!P0 BRA `(.L_x_86) ;  /* 0x0000007800248947 */ /* 0x004fea0003800000 */
.L_x_85:
[----:B------:R-:W-:Y:S02]  /*4390*/  R2UR UR35, R21 ;  /* 0x00000000152372ca */ /* 0x000fe400000e0000 */
[----:B------:R-:W-:Y:S02]  /*43a0*/  R2UR UR34, R20 ;  /* 0x00000000142272ca */ /* 0x000fe400000e0000 */
[----:B------:R-:W-:Y:S02]  /*43b0*/  ISETP.NE.U32.AND P2, PT, RZ, UR4, PT ;  /* 0x00000004ff007c0c */ /* 0x000fe4000bf45070 */
[----:B------:R-:W-:Y:S02]  /*43c0*/  SHF.L.U32 R12, R31, 0x1f, RZ ;  /* 0x0000001f1f0c7819 */ /* 0x000fe400000006ff */
[----:B------:R-:W-:Y:S05]  /*43d0*/  ISETP.NE.AND.EX P2, PT, RZ, UR5, PT, P2 ;  /* 0x00000005ff007c0c */ /* 0x000fea000bf45320 */
[----:B------:R-:W-:Y:S02]  /*43e0*/  USHF.L.U32 UR35, UR35, 0x7, URZ ;  /* 0x0000000723237899 */ /* 0x000fe400080006ff */
[----:B------:R-:W-:Y:S01]  /*43f0*/  USHF.L.U32 UR34, UR34, 0x8, URZ ;  /* 0x0000000822227899 */ /* 0x000fe200080006ff */
[----:B------:R-:W-:Y:S11]  /*4400*/  BRA.U !UP3, `(.L_x_87) ;  /* 0x000000010b347547 */ /* 0x000ff6000b800000 */
[----:B------:R-:W-:Y:S01]  /*4410*/  UPLOP3.LUT UP0, UPT, UPT, UPT, UP2, 0x80, 0x8 ;  /* 0x000000000008789c */ /* 0x000fe20003f0f020 */
[----:B--2---:R-:W-:Y:S02]  /*4420*/  HFMA2 R0, -RZ, RZ, 0, 5.9604644775390625e-08 ;  /* 0x00000001ff007431 */ /* 0x004fe400000001ff */
[----:B------:R-:W-:Y:S03]  /*4430*/  IMAD.MOV.U32 R171, RZ, RZ, 0x1 ;  /* 0x00000001ffab7424 */ /* 0x000fe600078e00ff */
[----:B------:R-:W-:Y:S05]  /*4440*/  PLOP3.LUT P0, PT, PT, PT, UP0, 0x80, 0x8 ;  /* 0x000000000008781c */ /* 0x000fea0003f0f008 */
[----:B------:R-:W2:Y:S01]  /*4450*/  @UP0 LDCU.64 UR10, c[0x0][0x888] ;  /* 0x00011100ff0a07ac */ /* 0x000ea20008000a00 */
[----:B------:R-:W-:Y:S07]  /*4460*/  @UP0 UIMAD UR8, UR36, UR4, URZ ;  /* 0x00000004240802a4 */ /* 0x000fee000f8e02ff */
[----:B------:R-:W-:Y:S01]  /*4470*/  @!P0 PRMT R171, R0, 0x7610, R171 ;  /* 0x0000761000ab8816 */ /* 0x000fe200000000ab */
[----:B--2---:R-:W-:Y:S03]  /*4480*/  @UP0 UIMAD.WIDE UR10, UR8, 0x4, UR10 ;  /* 0x00000004080a08a5 */ /* 0x004fe6000f8e020a */
[----:B------:R-:W2:Y:S03]  /*4490*/  @!UP0 LDCU UR8, c[0x0][0x880] ;  /* 0x00011000ff0887ac */ /* 0x000ea60008000800 */
[----:B------:R-:W-:Y:S01]  /*44a0*/  IMAD.U32 R10, RZ, RZ, UR10 ;  /* 0x0000000aff0a7e24 */ /* 0x000fe2000f8e00ff */
[----:B------:R-:W-:Y:S05]  /*44b0*/  MOV R11, UR11 ;  /* 0x0000000b000b7c02 */ /* 0x000fea0008000f00 */
[----:B-----5:R4:W5:Y:S02]  /*44c0*/  @P0 LDG.E R81, desc[UR46][R10.64] ;  /* 0x0000002e0a510981 */ /* 0x020964000c1e1900 */
[----:B--2-4-:R-:W-:Y:S07]  /*44d0*/  @!P0 IMAD.U32 R81, RZ, RZ, UR8 ;  /* 0x00000008ff518e24 */ /* 0x014fee000f8e00ff */
.L_x_87:
[----:B-----5:R-:W-:Y:S01]  /*44e0*/  @!P2 FSETP.EQ.AND P0, PT, R81, RZ, PT ;  /* 0x000000ff5100a20b */ /* 0x020fe20003f02000 */
[----:B------:R-:W-:Y:S01]  /*44f0*/  @!UPT UIADD3 URZ, UPT, UPT, URZ, URZ, URZ ;  /* 0x000000fffffff290 */ /* 0x000fe2000fffe0ff */
[----:B------:R-:W-:Y:S11]  /*4500*/  @!P2 BRA `(.L_x_88) ;  /* 0x000000000014a947 */ /* 0x000ff60003800000 */
[----:B------:R-:W-:Y:S02]  /*4510*/  LOP3.LUT P2, RZ, R171, 0xff, RZ, 0xc0, !PT ;  /* 0x000000ffabff7812 */ /* 0x000fe4000784c0ff */
[----:B------:R-:W-:Y:S04]  /*4520*/  PLOP3.LUT P0, PT, PT, PT, UP0, 0x80, 0x8 ;  /* 0x000000000008781c */ /* 0x000fe80003f0f008 */
[----:B------:R-:W-:Y:S07]  /*4530*/  PLOP3.LUT P0, PT, P0, PT, PT, 0x8, 0x80 ;  /* 0x000000000080781c */ /* 0x000fee000070e170 */
[----:B------:R-:W-:Y:S11]  /*4540*/  @P2 FSETP.EQ.AND P0, PT, R81, RZ, PT ;  /* 0x000000ff5100220b */ /* 0x000ff60003f02000 */
[----:B------:R-:W-:Y:S02]  /*4550*/  @!UPT UIADD3 URZ, UPT, UPT, URZ, URZ, URZ ;  /* 0x000000fffffff290 */ /* 0x000fe4000fffe0ff */
.L_x_88:
[----:B------:R-:W4:Y:S01]  /*4560*/  SYNCS.PHASECHK.TRANS64.TRYWAIT P2, [UR7+0x50], R12 ;  /* 0x0000500cff0075a7 */ /* 0x000f220008041107 */
[----:B------:R-:W-:Y:S04]  /*4570*/  ELECT P4, URZ, PT ;  /* 0x0000000000ff782f */ /* 0x000fe80003880000 */
[----:B------:R-:W-:Y:S11]  /*4580*/  PLOP3.LUT P4, PT, P0, P4, PT, 0xf2, 0x2f ;  /* 0x00000000002f781c */ /* 0x000ff60000789e72 */
[----:B------:R-:W-:Y:S02]  /*4590*/  @!UPT UIADD3 URZ, UPT, UPT, URZ, URZ, URZ ;  /* 0x000000fffffff290 */ /* 0x000fe4000fffe0ff */
[----:B-1----:R-:W-:Y:S05]  /*45a0*/  @!P4 IADD3 R9, P0, PT, R32, 0x580, RZ ;  /* 0x000005802009c810 */ /* 0x002fea0007f1e0ff */
[----:B--2---:R-:W-:Y:S01]  /*45b0*/  @!P4 IMAD.X R0, RZ, RZ, R33, P0 ;  /* 0x000000ffff00c224 */ /* 0x004fe200000e0621 */
[----:B----4-:R-:W-:Y:S07]  /*45c0*/  @!P2 BRA `(.L_x_89) ;  /* 0x0000007400aca947 */ /* 0x010fee0003800000 */
.L_x_170:
[----:B------:R-:W-:Y:S01]  /*45d0*/  @!P4 R2UR UR8, R0 ;  /* 0x000000000008c2ca */ /* 0x000fe200000e0000 */
[----:B------:R-:W-:Y:S01]  /*45e0*/  VOTEU.ALL UP1, P4 ;  /* 0x0000000000ff7886 */ /* 0x000fe20002020000 */
[----:B------:R-:W-:Y:S01]  /*45f0*/  @!P4 R2UR UR9, R9 ;  /* 0x000000000909c2ca */ /* 0x000fe200000e0000 */
[----:B------:R-:W-:Y:S01]  /*4600*/  @!P4 IMAD.MOV.U32 R0, RZ, RZ, 0x2000 ;  /* 0x00002000ff00c424 */ /* 0x000fe200078e00ff */
[----:B------:R-:W-:Y:S01]  /*4610*/  UMOV UR10, 0x0 ;  /* 0x00000000000a7882 */ /* 0x000fe20000000000 */
[----:B------:R-:W-:Y:S01]  /*4620*/  UMOV UR11, 0x10000000 ;  /* 0x10000000000b7882 */ /* 0x000fe20000000000 */
[----:B------:R-:W-:Y:S01]  /*4630*/  @!UP1 UIADD3 UR32, UPT, UPT, UR7, 0x200, URZ ;  /* 0x0000020007209890 */ /* 0x000fe2000fffe0ff */
[----:B------:R-:W-:Y:S01]  /*4640*/  @!P4 IADD3 R9, P0, PT, R32, 0x580, RZ ;  /* 0x000005802009c810 */ /* 0x000fe20007f1e0ff */
[----:B------:R-:W-:Y:S05]  /*4650*/  VOTEU.ALL UP1, P4 ;  /* 0x0000000000ff7886 */ /* 0x000fea0002020000 */
[----:B------:R-:W-:Y:S01]  /*4660*/  IMAD.U32 R11, RZ, RZ, UR8 ;  /* 0x00000008ff0b7e24 */ /* 0x000fe2000f8e00ff */
[----:B------:R-:W-:Y:S01]  /*4670*/  UPRMT UR8, UR37, 0x654, UR33 ;  /* 0x0000065425087896 */ /* 0x000fe20008000021 */
[----:B------:R-:W-:Y:S03]  /*4680*/  IMAD.U32 R10, RZ, RZ, UR9 ;  /* 0x00000009ff0a7e24 */ /* 0x000fe6000f8e00ff */
[----:B------:R-:W-:Y:S02]  /*4690*/  @!P4 R2UR UR15, R11 ;  /* 0x000000000b0fc2ca */ /* 0x000fe400000e0000 */
[----:B------:R-:W-:Y:S11]  /*46a0*/  @!P4 R2UR UR14, R10 ;  /* 0x000000000a0ec2ca */ /* 0x000ff600000e0000 */
[----:B------:R-:W-:Y:S02]  /*46b0*/  @!UPT UIADD3 URZ, UPT, UPT, URZ, URZ, URZ ;  /* 0x000000fffffff290 */ /* 0x000fe4000fffe0ff */
[----:B------:R2:W-:Y:S01]  /*46c0*/  @!UP1 UTMALDG.3D [UR32], [UR14], desc[UR10] ;  /* 0x00000a200e0095b4 */ /* 0x0005e20008011000 */
[----:B------:R4:W-:Y:S01]  /*46d0*/  @!P4 SYNCS.ARRIVE.TRANS64.RED.A0TR RZ, [UR7+0x30], R0 ;  /* 0x00003000ffffc9a7 */ /* 0x0009e20008300407 */
[----:B------:R-:W-:Y:S01]  /*46e0*/  SYNCS.ARRIVE.TRANS64.RED.A1T0 RZ, [UR8], RZ ;  /* 0x000000ffffff79a7 */ /* 0x000fe20008100408 */
[----:B----4-:R-:W-:Y:S01]  /*46f0*/  @!P4 IMAD.X R0, RZ, RZ, R33, P0 ;  /* 0x000000ffff00c224 */ /* 0x010fe200000e0621 */
[----:B------:R-:W4:Y:S02]  /*4700*/  SYNCS.PHASECHK.TRANS64.TRYWAIT P2, [UR7+0x58], R12 ;  /* 0x0000580cff0075a7 */ /* 0x000f240008041107 */
[----:B--2-4-:R-:W-:Y:S05]  /*4710*/  @!P2 BRA `(.L_x_90) ;  /* 0x000000740070a947 */ /* 0x014fea0003800000 */
.L_x_172:
        /* <DEDUP_REMOVED lines=8> */
[----:B------:R-:W-:Y:S01]  /*47a0*/  @!UP1 UIADD3 UR24, UPT, UPT, UR7, 0x2200, URZ ;  /* 0x0000220007189890 */ /* 0x000fe2000fffe0ff */
[----:B------:R-:W-:Y:S01]  /*47b0*/  VOTEU.ALL UP1, P4 ;  /* 0x0000000000ff7886 */ /* 0x000fe20002020000 */
[----:B------:R-:W-:Y:S01]  /*47c0*/  UMOV UR27, UR35 ;  /* 0x00000023001b7c82 */ /* 0x000fe20008000000 */
[----:B------:R-:W-:Y:S02]  /*47d0*/  UMOV UR28, UR36 ;  /* 0x00000024001c7c82 */ /* 0x000fe40008000000 */
[----:B------:R-:W-:Y:S01]  /*47e0*/  IMAD.U32 R11, RZ, RZ, UR8 ;  /* 0x00000008ff0b7e24 */ /* 0x000fe2000f8e00ff */
[----:B------:R-:W-:Y:S01]  /*47f0*/  UPRMT UR8, UR37, 0x654, UR25 ;  /* 0x0000065425087896 */ /* 0x000fe20008000019 */
[----:B------:R-:W-:Y:S02]  /*4800*/  IMAD.U32 R10, RZ, RZ, UR9 ;  /* 0x00000009ff0a7e24 */ /* 0x000fe4000f8e00ff */
[----:B------:R-:W-:Y:S01]  /*4810*/  @!P4 IMAD.X R20, RZ, RZ, R33, P0 ;  /* 0x000000ffff14c224 */ /* 0x000fe200000e0621 */
[----:B------:R-:W-:Y:S02]  /*4820*/  @!P4 R2UR UR15, R11 ;  /* 0x000000000b0fc2ca */ /* 0x000fe400000e0000 */
[----:B------:R-:W-:Y:S11]  /*4830*/  @!P4 R2UR UR14, R10 ;  /* 0x000000000a0ec2ca */ /* 0x000ff600000e0000 */
[----:B------:R-:W-:Y:S02]  /*4840*/  @!UPT UIADD3 URZ, UPT, UPT, URZ, URZ, URZ ;  /* 0x000000fffffff290 */ /* 0x000fe4000fffe0ff */
[----:B------:R2:W-:Y:S01]  /*4850*/  @!UP1 UTMALDG.3D [UR24], [UR14], desc[UR10] ;  /* 0x00000a180e0095b4 */ /* 0x0005e20008011000 */
[----:B------:R2:W-:Y:S01]  /*4860*/  @!P4 SYNCS.ARRIVE.TRANS64.RED.A0TR RZ, [UR7+0x38], R0 ;  /* 0x00003800ffffc9a7 */ /* 0x0005e20008300407 */
[----:B------:R-:W-:Y:S01]  /*4870*/  SYNCS.ARRIVE.TRANS64.RED.A1T0 RZ, [UR8], RZ ;  /* 0x000000ffffff79a7 */ /* 0x000fe20008100408 */
[----:B------:R-:W4:Y:S02]  /*4880*/  SYNCS.PHASECHK.TRANS64.TRYWAIT P2, [UR7+0x60], R12 ;  /* 0x0000600cff0075a7 */ /* 0x000f240008041107 */
[----:B--2-4-:R-:W-:Y:S05]  /*4890*/  @!P2 BRA `(.L_x_91) ;  /* 0x000000740028a947 */ /* 0x014fea0003800000 */
.L_x_174:
[----:B------:R-:W2:Y:S01]  /*48a0*/  LDC.64 R14, c[0x0][0xb10] ;  /* 0x0002c400ff0e7b82 */ /* 0x000ea20000000a00 */
[----:B------:R-:W-:Y:S01]  /*48b0*/  @!P4 R2UR UR8, R20 ;  /* 0x000000001408c2ca */ /* 0x000fe200000e0000 */
[----:B------:R-:W-:Y:S01]  /*48c0*/  VOTEU.ALL UP1, P4 ;  /* 0x0000000000ff7886 */ /* 0x000fe20002020000 */
[----:B------:R-:W-:Y:S01]  /*48d0*/  @!P4 R2UR UR9, R21 ;  /* 0x000000001509c2ca */ /* 0x000fe200000e0000 */
[----:B------:R-:W-:Y:S01]  /*48e0*/  UMOV UR10, 0x0 ;  /* 0x00000000000a7882 */ /* 0x000fe20000000000 */
[----:B------:R-:W-:Y:S03]  /*48f0*/  UMOV UR11, 0x10000000 ;  /* 0x10000000000b7882 */ /* 0x000fe60000000000 */
[----:B------:R-:W4:Y:S01]  /*4900*/  LDC.64 R10, c[0x0][0xb18] ;  /* 0x0002c600ff0a7b82 */ /* 0x000f220000000a00 */
[----:B------:R-:W-:Y:S01]  /*4910*/  @!UP1 UIADD3 UR18, UPT, UPT, UR34, 0x80, URZ ;  /* 0x0000008022129890 */ /* 0x000fe2000fffe0ff */
[----:B------:R-:W-:Y:S01]  /*4920*/  @P3 SHF.R.U32.HI R28, RZ, 0x10, R25 ;  /* 0x00000010ff1c3819 */ /* 0x000fe20000011619 */
[----:B------:R-:W-:Y:S01]  /*4930*/  @!UP1 UIADD3 UR16, UPT, UPT, UR7, 0x4200, URZ ;  /* 0x0000420007109890 */ /* 0x000fe2000fffe0ff */
[----:B------:R-:W-:Y:S01]  /*4940*/  VIADD R30, R30, 0x1 ;  /* 0x000000011e1e7836 */ /* 0x000fe20000000000 */
[----:B------:R-:W-:Y:S03]  /*4950*/  VOTEU.ALL UP1, P4 ;  /* 0x0000000000ff7886 */ /* 0x000fe60002020000 */
[----:B------:R-:W5:Y:S01]  /*4960*/  @!P1 LDC R0, c[0x0][0xb20] ;  /* 0x0002c800ff009b82 */ /* 0x000f620000000800 */
[----:B------:R-:W-:Y:S01]  /*4970*/  UMOV UR19, UR35 ;  /* 0x0000002300137c82 */ /* 0x000fe20008000000 */
[----:B------:R-:W-:Y:S01]  /*4980*/  IMAD.U32 R21, RZ, RZ, UR8 ;  /* 0x00000008ff157e24 */ /* 0x000fe2000f8e00ff */
[----:B------:R-:W-:Y:S05]  /*4990*/  UMOV UR20, UR36 ;  /* 0x0000002400147c82 */ /* 0x000fea0008000000 */
[----:B-1----:R-:W1:Y:S01]  /*49a0*/  @!P1 LDC R3, c[0x0][0xb0c] ;  /* 0x0002c300ff039b82 */ /* 0x002e620000000800 */
[----:B------:R-:W-:Y:S01]  /*49b0*/  IMAD.U32 R20, RZ, RZ, UR9 ;  /* 0x00000009ff147e24 */ /* 0x000fe2000f8e00ff */
[----:B------:R-:W-:Y:S01]  /*49c0*/  UPRMT UR8, UR37, 0x654, UR17 ;  /* 0x0000065425087896 */ /* 0x000fe20008000011 */
[----:B------:R-:W-:Y:S03]  /*49d0*/  @!P4 R2UR UR15, R21 ;  /* 0x00000000150fc2ca */ /* 0x000fe600000e0000 */
[----:B------:R-:W-:Y:S01]  /*49e0*/  @!P4 R2UR UR14, R20 ;  /* 0x00000000140ec2ca */ /* 0x000fe200000e0000 */
[----:B------:R-:W-:Y:S11]  /*49f0*/  @!P4 IMAD.MOV.U32 R20, RZ, RZ, 0x2000 ;  /* 0x00002000ff14c424 */ /* 0x000ff600078e00ff */
[----:B------:R-:W-:Y:S01]  /*4a00*/  @!UPT UIADD3 URZ, UPT, UPT, URZ, URZ, URZ ;  /* 0x000000fffffff290 */ /* 0x000fe2000fffe0ff */
[----:B------:R1:W-:Y:S01]  /*4a10*/  @!UP1 UTMALDG.3D [UR16], [UR14], desc[UR10] ;  /* 0x00000a100e0095b4 */ /* 0x0003e20008011000 */
[----:B------:R1:W-:Y:S02]  /*4a20*/  @!P4 SYNCS.ARRIVE.TRANS64.RED.A0TR RZ, [UR7+0x40], R20 ;  /* 0x00004014ffffc9a7 */ /* 0x0003e40008300407 */
[----:B-1----:R-:W-:Y:S01]  /*4a30*/  @!P1 ISETP.NE.AND P2, PT, R3, 0x1, PT ;  /* 0x000000010300980c */ /* 0x002fe20003f45270 */
[C---:B--2---:R-:W-:Y:S01]  /*4a40*/  @!P1 IMAD.HI.U32 R14, R13.reuse, R14, RZ ;  /* 0x0000000e0d0e9227 */ /* 0x044fe200078e00ff */
[----:B----4-:R-:W-:Y:S03]  /*4a50*/  @!P1 ISETP.NE.AND P0, PT, R10, 0x1, PT ;  /* 0x000000010a00980c */ /* 0x010fe60003f05270 */
[C---:B------:R-:W-:Y:S01]  /*4a60*/  @!P1 IMAD.HI.U32 R11, R8.reuse, R11, RZ ;  /* 0x0000000b080b9227 */ /* 0x040fe200078e00ff */
[----:B------:R-:W-:Y:S04]  /*4a70*/  @!P1 SHF.R.U32.HI R14, RZ, R15, R14 ;  /* 0x0000000fff0e9219 */ /* 0x000fe8000001160e */
[----:B-----5:R-:W-:Y:S01]  /*4a80*/  @!P1 SHF.R.U32.HI R9, RZ, R0, R11 ;  /* 0x00000000ff099219 */ /* 0x020fe2000001160b */
[----:B------:R-:W-:Y:S01]  /*4a90*/  SYNCS.ARRIVE.TRANS64.RED.A1T0 RZ, [UR8], RZ ;  /* 0x000000ffffff79a7 */ /* 0x000fe20008100408 */
[----:B------:R-:W-:Y:S02]  /*4aa0*/  @!P1 SEL R14, R13, R14, !P2 ;  /* 0x0000000e0d0e9207 */ /* 0x000fe40005000000 */
[----:B------:R-:W-:Y:S01]  /*4ab0*/  @!P1 SEL R9, R8, R9, !P0 ;  /* 0x0000000908099207 */ /* 0x000fe20004000000 */
[----:B------:R-:W1:Y:S04]  /*4ac0*/  SYNCS.PHASECHK.TRANS64.TRYWAIT P5, [UR7+0x68], R12 ;  /* 0x0000680cff0075a7 */ /* 0x000e6800080a1107 */
[----:B------:R-:W-:Y:S02]  /*4ad0*/  @!P1 IMAD.IADD R0, R9, 0x1, -R14 ;  /* 0x0000000109009824 */ /* 0x000fe400078e0a0e */
[----:B------:R-:W-:Y:S02]  /*4ae0*/  @!P1 IMAD.IADD R9, R14, 0x1, -R9 ;  /* 0x000000010e099824 */ /* 0x000fe400078e0a09 */
[----:B------:R-:W-:Y:S02]  /*4af0*/  @!P1 IMAD R13, R0, R3, R13 ;  /* 0x00000003000d9224 */ /* 0x000fe400078e020d */
[----:B------:R-:W-:Y:S01]  /*4b00*/  @!P1 IMAD R8, R9, R10, R8 ;  /* 0x0000000a09089224 */ /* 0x000fe200078e0208 */
[----:B-1----:R-:W-:Y:S06]  /*4b10*/  @!P5 BRA `(.L_x_92) ;  /* 0x0000007000a0d947 */ /* 0x002fec0003800000 */
.L_x_176:
[----:B-1----:R-:W-:Y:S01]  /*4b20*/  @!P4 IADD3 R3, P0, PT, R32, 0x580, RZ ;  /* 0x000005802003c810 */ /* 0x002fe20007f1e0ff */
[----:B------:R-:W-:Y:S01]  /*4b30*/  VOTEU.ALL UP1, P4 ;  /* 0x0000000000ff7886 */ /* 0x000fe20002020000 */
[----:B------:R-:W-:Y:S01]  /*4b40*/  UMOV UR18, 0x0 ;  /* 0x0000000000127882 */ /* 0x000fe20000000000 */
[----:B------:R-:W-:Y:S01]  /*4b50*/  UMOV UR19, 0x10000000 ;  /* 0x1000000000137882 */ /* 0x000fe20000000000 */
[----:B------:R-:W-:Y:S01]  /*4b60*/  @!P4 R2UR UR9, R3 ;  /* 0x000000000309c2ca */ /* 0x000fe200000e0000 */
[----:B------:R-:W-:Y:S01]  /*4b70*/  @!P4 IMAD.X R0, RZ, RZ, R33, P0 ;  /* 0x000000ffff00c224 */ /* 0x000fe200000e0621 */
[----:B------:R-:W-:Y:S01]  /*4b80*/  @!UP1 UIADD3 UR10, UPT, UPT, UR34, 0xc0, URZ ;  /* 0x000000c0220a9890 */ /* 0x000fe2000fffe0ff */
[----:B------:R-:W-:Y:S01]  /*4b90*/  ISETP.NE.AND P0, PT, R30, 0x2, PT ;  /* 0x000000021e00780c */ /* 0x000fe20003f05270 */
[----:B------:R-:W-:Y:S01]  /*4ba0*/  UMOV UR11, UR35 ;  /* 0x00000023000b7c82 */ /* 0x000fe20008000000 */
[----:B------:R-:W-:Y:S01]  /*4bb0*/  UMOV UR12, UR36 ;  /* 0x00000024000c7c82 */ /* 0x000fe20008000000 */
[----:B------:R-:W-:Y:S01]  /*4bc0*/  @!P4 R2UR UR8, R0 ;  /* 0x000000000008c2ca */ /* 0x000fe200000e0000 */
[----:B------:R-:W-:Y:S01]  /*4bd0*/  IMAD.IADD R20, R8, 0x1, R147 ;  /* 0x0000000108147824 */ /* 0x000fe200078e0293 */
[----:B------:R-:W-:Y:S01]  /*4be0*/  @P3 R2UR UR36, R28 ;  /* 0x000000001c2432ca */ /* 0x000fe200000e0000 */
[----:B------:R-:W-:Y:S01]  /*4bf0*/  IMAD.IADD R21, R13, 0x1, R170 ;  /* 0x000000010d157824 */ /* 0x000fe200078e02aa */
[----:B------:R-:W-:Y:S02]  /*4c00*/  SEL R0, RZ, 0x1, P0 ;  /* 0x00000001ff007807 */ /* 0x000fe40000000000 */
[----:B------:R-:W-:Y:S01]  /*4c10*/  LOP3.LUT R31, R31, 0x1, RZ, 0x3c, !PT ;  /* 0x000000011f1f7812 */ /* 0x000fe200078e3cff */
[----:B------:R-:W-:Y:S01]  /*4c20*/  IMAD.U32 R10, RZ, RZ, UR9 ;  /* 0x00000009ff0a7e24 */ /* 0x000fe2000f8e00ff */
[----:B------:R-:W-:Y:S01]  /*4c30*/  @!UP1 UIADD3 UR9, UPT, UPT, UR7, 0x48, URZ ;  /* 0x0000004807099890 */ /* 0x000fe2000fffe0ff */
[----:B------:R-:W-:Y:S02]  /*4c40*/  LOP3.LUT R29, R29, R0, RZ, 0x3c, !PT ;  /* 0x000000001d1d7212 */ /* 0x000fe400078e3cff */
[----:B------:R-:W-:Y:S02]  /*4c50*/  SEL R30, R30, RZ, P0 ;  /* 0x000000ff1e1e7207 */ /* 0x000fe40000000000 */
[----:B------:R-:W-:Y:S01]  /*4c60*/  IMAD.U32 R11, RZ, RZ, UR8 ;  /* 0x00000008ff0b7e24 */ /* 0x000fe2000f8e00ff */
[----:B------:R-:W-:Y:S01]  /*4c70*/  @!P4 R2UR UR14, R10 ;  /* 0x000000000a0ec2ca */ /* 0x000fe200000e0000 */
[----:B------:R-:W-:Y:S01]  /*4c80*/  @!UP1 UIADD3 UR8, UPT, UPT, UR7, 0x6200, URZ ;  /* 0x0000620007089890 */ /* 0x000fe2000fffe0ff */
[----:B------:R-:W-:Y:S02]  /*4c90*/  VOTEU.ALL UP1, P4 ;  /* 0x0000000000ff7886 */ /* 0x000fe40002020000 */
[----:B------:R-:W-:Y:S11]  /*4ca0*/  @!P4 R2UR UR15, R11 ;  /* 0x000000000b0fc2ca */ /* 0x000ff600000e0000 */
[----:B------:R-:W-:Y:S02]  /*4cb0*/  @!UPT UIADD3 URZ, UPT, UPT, URZ, URZ, URZ ;  /* 0x000000fffffff290 */ /* 0x000fe4000fffe0ff */
[----:B------:R2:W-:Y:S01]  /*4cc0*/  @!UP1 UTMALDG.3D [UR8], [UR14], desc[UR18] ;  /* 0x000012080e0095b4 */ /* 0x0005e20008011000 */
[----:B------:R2:W-:Y:S01]  /*4cd0*/  @!P4 SYNCS.ARRIVE.TRANS64.RED.A0TR RZ, [UR7+0x48], R23 ;  /* 0x00004817ffffc9a7 */ /* 0x0005e20008300407 */
[----:B------:R-:W-:Y:S01]  /*4ce0*/  UPLOP3.LUT UP1, UPT, UPT, UPT, UPT, 0x80, 0x8 ;  /* 0x000000000008789c */ /* 0x000fe20003f2f070 */
[----:B------:R-:W-:Y:S01]  /*4cf0*/  SYNCS.ARRIVE.TRANS64.RED.A1T0 RZ, [UR13], RZ ;  /* 0x000000ffffff79a7 */ /* 0x000fe2000810040d */
[----:B------:R-:W-:Y:S09]  /*4d00*/  @P3 BRA `(.L_x_93) ;  /* 0xfffffff000943947 */ /* 0x000ff2000383ffff */
[----:B------:R-:W-:-:S04]  /*4d10*/  SHF.L.U32 R3, R31, 0x1f, RZ ;  /* 0x0000001f1f037819 */ /* 0x000fc800000006ff */
[----:B------:R-:W1:Y:S02]  /*4d20*/  SYNCS.PHASECHK.TRANS64.TRYWAIT P0, [UR7+0x50], R3 ;  /* 0x00005003ff0075a7 */ /* 0x000e640008001107 */
[----:B-1----:R-:W-:Y:S05]  /*4d30*/  @!P0 BRA `(.L_x_94) ;  /* 0x0000007000308947 */ /* 0x002fea0003800000 */
.L_x_178:
[----:B------:R-:W4:Y:S02]  /*4d40*/  SYNCS.PHASECHK.TRANS64.TRYWAIT P0, [UR7+0x58], R3 ;  /* 0x00005803ff0075a7 */ /* 0x000f240008001107 */
[----:B----4-:R-:W-:Y:S05]  /*4d50*/  @!P0 BRA `(.L_x_95) ;  /* 0x0000007000408947 */ /* 0x010fea0003800000 */
.L_x_180:
[----:B------:R-:W4:Y:S02]  /*4d60*/  SYNCS.PHASECHK.TRANS64.TRYWAIT P0, [UR7+0x60], R3 ;  /* 0x00006003ff0075a7 */ /* 0x000f240008001107 */
[----:B----4-:R-:W-:Y:S05]  /*4d70*/  @!P0 BRA `(.L_x_96) ;  /* 0x0000007000508947 */ /* 0x010fea0003800000 */
.L_x_182:
[----:B-1----:R-:W-:-:S07]  /*4d80*/  MOV R0, UR7 ;  /* 0x0000000700007c02 */ /* 0x002fce0008000f00 */
.L_x_97:
[----:B-1----:R-:W-:-:S04]  /*4d90*/  SHF.L.U32 R3, R31, 0x1f, RZ ;  /* 0x0000001f1f037819 */ /* 0x002fc800000006ff */
[----:B------:R1:W4:Y:S03]  /*4da0*/  SYNCS.PHASECHK.TRANS64.TRYWAIT P0, [R0+URZ+0x68], R3 ;  /* 0x00006803000075a7 */ /* 0x00032600080011ff */
[----:B----4-:R-:W-:Y:S05]  /*4db0*/  @!P0 NANOSLEEP.SYNCS 0x989680 ;  /* 0x009896800000895d */ /* 0x010fea0003900000 */
[----:B------:R-:W4:Y:S02]  /*4dc0*/  @!P0 SYNCS.PHASECHK.TRANS64 P0, [R0+URZ+0x68], R3 ;  /* 0x00006803000085a7 */ /* 0x000f2400080010ff */
[----:B--2-4-:R-:W-:Y:S05]  /*4dd0*/  @P0 EXIT ;  /* 0x000000000000094d */ /* 0x014fea0003800000 */
[----:B------:R-:W-:Y:S05]  /*4de0*/  BRA `(.L_x_97) ;  /* 0xfffffffc00e87947 */ /* 0x000fea000383ffff */
.L_x_82:
[----:B------:R-:W-:-:S06]  /*4df0*/  UISETP.GE.AND UP1, UPT, UR10, 0x4, UPT ;  /* 0x000000040a00788c */ /* 0x000fcc000bf26270 */
[----:B------:R-:W-:-:S13]  /*4e00*/  PLOP3.LUT P0, PT, PT, PT, UP1, 0x80, 0x8 ;  /* 0x000000000008781c */ /* 0x000fda0003f0f018 */
[----:B------:R-:W-:Y:S05]  /*4e10*/  @!P0 EXIT ;  /* 0x000000000000894d */ /* 0x000fea0003800000 */
[----:B------:R-:W-:Y:S01]  /*4e20*/  BAR.SYNC.DEFER_BLOCKING 0x6, 0xa0 ;  /* 0x0182800000007b1d */ /* 0x000fe20000010000 */
[C---:B------:R-:W-:Y:S01]  /*4e30*/  IMAD.SHL.U32 R3, R185.reuse, 0x40, RZ ;  /* 0x00000040b9037824 */ /* 0x040fe200078e00ff */
[C---:B------:R-:W-:Y:S01]  /*4e40*/  LOP3.LUT R189, R185.reuse, 0x60, RZ, 0xc0, !PT ;  /* 0x00000060b9bd7812 */ /* 0x040fe200078ec0ff */
[C---:B------:R-:W-:Y:S01]  /*4e50*/  IMAD.SHL.U32 R172, R185.reuse, 0x8, RZ ;  /* 0x00000008b9ac7824 */ /* 0x040fe200078e00ff */
[C---:B------:R-:W-:Y:S01]  /*4e60*/  LOP3.LUT R187, R185.reuse, 0x2, RZ, 0xc0, !PT ;  /* 0x00000002b9bb7812 */ /* 0x040fe200078ec0ff */
[----:B------:R-:W-:Y:S01]  /*4e70*/  IMAD.U32 R79, R185, 0x10000, RZ ;  /* 0x00010000b94f7824 */ /* 0x000fe200078e00ff */
[----:B------:R-:W-:Y:S02]  /*4e80*/  UMOV UR49, 0x400 ;  /* 0x0000040000317882 */ /* 0x000fe40000000000 */
[----:B------:R-:W1:Y:S01]  /*4e90*/  LDC R177, c[0x0][0x370] ;  /* 0x0000dc00ffb17b82 */ /* 0x000e620000000800 */
[----:B------:R-:W-:Y:S01]  /*4ea0*/  ULEA UR49, UR37, UR49, 0x18 ;  /* 0x0000003125317291 */ /* 0x000fe2000f8ec0ff */
[----:B------:R-:W-:Y:S01]  /*4eb0*/  LOP3.LUT R5, R3, 0x180, RZ, 0xc0, !PT ;  /* 0x0000018003057812 */ /* 0x000fe200078ec0ff */
[----:B------:R-:W-:Y:S01]  /*4ec0*/  HFMA2 R192, -RZ, RZ, 0, 0 ;  /* 0x00000000ffc07431 */ /* 0x000fe200000001ff */
[----:B------:R-:W-:Y:S01]  /*4ed0*/  LOP3.LUT R79, R79, 0x600000, RZ, 0xc0, !PT ;  /* 0x006000004f4f7812 */ /* 0x000fe200078ec0ff */
[----:B------:R-:W-:Y:S01]  /*4ee0*/  UIADD3 UR4, UPT, UPT, UR49, 0x8200, URZ ;  /* 0x0000820031047890 */ /* 0x000fe2000fffe0ff */
[----:B------:R-:W-:Y:S01]  /*4ef0*/  LOP3.LUT R172, R5, 0x30, R172, 0xf8, !PT ;  /* 0x0000003005ac7812 */ /* 0x000fe200078ef8ac */
[----:B------:R-:W-:Y:S01]  /*4f00*/  IMAD.MOV.U32 R76, RZ, RZ, RZ ;  /* 0x000000ffff4c7224 */ /* 0x000fe200078e00ff */
[----:B------:R-:W2:Y:S01]  /*4f10*/  LDC R74, c[0x0][0xb0c] ;  /* 0x0002c300ff4a7b82 */ /* 0x000ea20000000800 */
[----:B------:R-:W-:-:S02]  /*4f20*/  LOP3.LUT R185, R185, 0x4, RZ, 0xc0, !PT ;  /* 0x00000004b9b97812 */ /* 0x000fc400078ec0ff */
[----:B------:R-:W-:Y:S02]  /*4f30*/  CS2R R182, SRZ ;  /* 0x0000000000b67805 */ /* 0x000fe4000001ff00 */
[----:B------:R-:W-:Y:S02]  /*4f40*/  LOP3.LUT R172, R172, 0x1e40, R3, 0xf8, !PT ;  /* 0x00001e40acac7812 */ /* 0x000fe400078ef803 */
[----:B------:R-:W-:Y:S02]  /*4f50*/  CS2R R180, SRZ ;  /* 0x0000000000b47805 */ /* 0x000fe4000001ff00 */
[----:B------:R-:W-:Y:S01]  /*4f60*/  IADD3 R184, PT, PT, -R185, 0x2, RZ ;  /* 0x00000002b9b87810 */ /* 0x000fe20007ffe1ff */
[----:B------:R-:W-:Y:S01]  /*4f70*/  IMAD.MOV R176, RZ, RZ, -R187 ;  /* 0x000000ffffb07224 */ /* 0x000fe200078e0abb */
[----:B------:R-:W-:Y:S01]  /*4f80*/  MOV R188, UR4 ;  /* 0x0000000400bc7c02 */ /* 0x000fe20008000f00 */
[----:B------:R-:W3:Y:S01]  /*4f90*/  LDC R174, c[0x0][0xb20] ;  /* 0x0002c800ffae7b82 */ /* 0x000ee20000000800 */
[----:B------:R-:W4:Y:S01]  /*4fa0*/  LDS R0, [UR49+0x110] ;  /* 0x00011031ff007984 */ /* 0x000f220008000800 */
[----:B------:R-:W-:Y:S01]  /*4fb0*/  VIADD R186, R172, UR49 ;  /* 0x00000031acba7c36 */ /* 0x000fe20008000000 */
[----:B------:R-:W1:Y:S01]  /*4fc0*/  LDCU.64 UR52, c[0x0][0x348] ;  /* 0x00006900ff3477ac */ /* 0x000e620008000a00 */
[----:B------:R-:W-:-:S02]  /*4fd0*/  IMAD.MOV R175, RZ, RZ, -R185 ;  /* 0x000000ffffaf7224 */ /* 0x000fc400078e0ab9 */
[----:B------:R-:W-:Y:S01]  /*4fe0*/  VIADD R186, R186, 0x200 ;  /* 0x00000200baba7836 */ /* 0x000fe20000000000 */
[----:B------:R-:W1:Y:S01]  /*4ff0*/  LDCU.64 UR38, c[0x0][0x888] ;  /* 0x00011100ff2677ac */ /* 0x000e620008000a00 */
[----:B------:R-:W1:Y:S01]  /*5000*/  LDC R73, c[0x0][0xb30] ;  /* 0x0002cc00ff497b82 */ /* 0x000e620000000800 */
[----:B------:R-:W1:Y:S01]  /*5010*/  LDCU.64 UR44, c[0x0][0x890] ;  /* 0x00011200ff2c77ac */ /* 0x000e620008000a00 */
[----:B------:R-:W-:-:S06]  /*5020*/  UIADD3 UR48, UPT, UPT, UR49, 0x200, URZ ;  /* 0x0000020031307890 */ /* 0x000fcc000fffe0ff */
[----:B------:R-:W1:Y:S08]  /*5030*/  LDC.64 R168, c[0x0][0xb10] ;  /* 0x0002c400ffa87b82 */ /* 0x000e700000000a00 */
[----:B------:R-:W1:Y:S08]  /*5040*/  LDC.64 R70, c[0x0][0xb18] ;  /* 0x0002c600ff467b82 */ /* 0x000e700000000a00 */
[----:B------:R-:W1:Y:S08]  /*5050*/  LDC.64 R68, c[0x0][0xb28] ;  /* 0x0002ca00ff447b82 */ /* 0x000e700000000a00 */
[----:B------:R-:W1:Y:S01]  /*5060*/  LDC.64 R166, c[0x0][0x8b0] ;  /* 0x00022c00ffa67b82 */ /* 0x000e620000000a00 */
[----:B----4-:R-:W-:-:S07]  /*5070*/  IMAD.IADD R79, R0, 0x1, R79 ;  /* 0x00000001004f7824 */ /* 0x010fce00078e024f */
[----:B------:R-:W4:Y:S08]  /*5080*/  LDC.64 R164, c[0x0][0x8a8] ;  /* 0x00022a00ffa47b82 */ /* 0x000f300000000a00 */
[----:B--23--:R-:W1:Y:S02]  /*5090*/  LDC R178, c[0x0][0x374] ;  /* 0x0000dd00ffb27b82 */ /* 0x00ce640000000800 */
.L_x_142:
[----:B------:R-:W-:Y:S02]  /*50a0*/  LEA R0, R192, UR49, 0x3 ;  /* 0x00000031c0007c11 */ /* 0x000fe4000f8e18ff */
[----:B------:R-:W-:Y:S02]  /*50b0*/  SHF.L.U32 R3, R182, 0x1f, RZ ;  /* 0x0000001fb6037819 */ /* 0x000fe400000006ff */
[----:B-1----:R-:W-:Y:S02]  /*50c0*/  LEA R16, R192, UR49, 0x4 ;  /* 0x00000031c0107c11 */ /* 0x002fe4000f8e20ff */
[----:B------:R-:W2:Y:S02]  /*50d0*/  SYNCS.PHASECHK.TRANS64.TRYWAIT P0, [R0+URZ+0x80], R3 ;  /* 0x00008003000075a7 */ /* 0x000ea400080011ff */
[----:B--2---:R-:W-:Y:S05]  /*50e0*/  @!P0 BRA `(.L_x_98) ;  /* 0x0000006c008c8947 */ /* 0x004fea0003800000 */
.L_x_183:
[----:B------:R-:W3:Y:S01]  /*50f0*/  LDC.64 R12, c[0x0][0xb10] ;  /* 0x0002c400ff0c7b82 */ /* 0x000ee20000000a00 */
[----:B------:R-:W4:Y:S01]  /*5100*/  LDS.128 R16, [R16+0xf0] ;  /* 0x0000f00010107984 */ /* 0x000f220000000c00 */
[----:B-1----:R-:W-:Y:S01]  /*5110*/  ISETP.NE.AND P1, PT, R73, 0x1, PT ;  /* 0x000000014900780c */ /* 0x002fe20003f25270 */
[----:B--2---:R-:W-:Y:S01]  /*5120*/  VIADD R0, R0, 0x90 ;  /* 0x0000009000007836 */ /* 0x004fe20000000000 */
[----:B------:R-:W-:Y:S04]  /*5130*/  ISETP.GE.AND P0, PT, R72, 0x1, PT ;  /* 0x000000014800780c */ /* 0x000fe80003f06270 */
[----:B------:R-:W1:Y:S01]  /*5140*/  LDC.64 R10, c[0x0][0xb18] ;  /* 0x0002c600ff0a7b82 */ /* 0x000e620000000a00 */
[----:B------:R-:W-:Y:S01]  /*5150*/  PRMT R0, RZ, 0x654, R0 ;  /* 0x00000654ff007816 */ /* 0x000fe20000000000 */
[----:B------:R-:W-:Y:S01]  /*5160*/  @!PT LDS RZ, [RZ] ;  /* 0x00000000fffff984 */ /* 0x000fe20000000800 */
[----:B------:R-:W-:Y:S01]  /*5170*/  @!PT LDS RZ, [RZ] ;  /* 0x00000000fffff984 */ /* 0x000fe20000000800 */
[----:B------:R-:W-:Y:S01]  /*5180*/  @!PT LDS RZ, [RZ] ;  /* 0x00000000fffff984 */ /* 0x000fe20000000800 */
[----:B------:R-:W-:Y:S01]  /*5190*/  @!PT LDS RZ, [RZ] ;  /* 0x00000000fffff984 */ /* 0x000fe20000000800 */
[----:B------:R2:W-:Y:S06]  /*51a0*/  MEMBAR.ALL.CTA ;  /* 0x0000000000007992 */ /* 0x0005ec0000008000 */
[----:B--2---:R-:W2:Y:S01]  /*51b0*/  FENCE.VIEW.ASYNC.S ;  /* 0x00000000000073c6 */ /* 0x004ea20000000000 */
[----:B------:R-:W1:Y:S08]  /*51c0*/  @!P1 LDC R14, c[0x0][0xb20] ;  /* 0x0002c800ff0e9b82 */ /* 0x000e700000000800 */
[----:B------:R-:W1:Y:S01]  /*51d0*/  @!P1 LDC R9, c[0x0][0xb0c] ;  /* 0x0002c300ff099b82 */ /* 0x000e620000000800 */
[----:B--2---:R2:W-:Y:S01]  /*51e0*/  SYNCS.ARRIVE.TRANS64.RED.A1T0 RZ, [R0+URZ], RZ ;  /* 0x000000ff00ff79a7 */ /* 0x0045e200081004ff */
[----:B----4-:R-:W-:Y:S04]  /*51f0*/  LOP3.LUT P4, RZ, R18, 0x1, RZ, 0xc0, !PT ;  /* 0x0000000112ff7812 */ /* 0x010fe8000788c0ff */
[----:B------:R-:W-:Y:S09]  /*5200*/  P2R R190, PR, RZ, 0x10 ;  /* 0x00000010ffbe7803 */ /* 0x000ff20000000000 */
[----:B------:R-:W-:Y:S02]  /*5210*/  @P4 MOV R77, R16 ;  /* 0x00000010004d4202 */ /* 0x000fe40000000f00 */
[----:B------:R-:W-:Y:S01]  /*5220*/  @P4 LOP3.LUT R75, R17, 0xffff, RZ, 0xc0, !PT ;  /* 0x0000ffff114b4812 */ /* 0x000fe200078ec0ff */
[----:B--23--:R-:W-:Y:S06]  /*5230*/  @!P0 BRA `(.L_x_99) ;  /* 0x0000000000a48947 */ /* 0x00cfec0003800000 */
[----:B------:R-:W-:Y:S01]  /*5240*/  IMAD.HI.U32 R23, R178, R71, RZ ;  /* 0x00000047b2177227 */ /* 0x000fe200078e00ff */
[----:B------:R-:W-:Y:S02]  /*5250*/  ISETP.NE.AND P0, PT, R70, 0x1, PT ;  /* 0x000000014600780c */ /* 0x000fe40003f05270 */
[----:B------:R-:W-:Y:S01]  /*5260*/  ISETP.NE.AND P2, PT, R72, 0x1, PT ;  /* 0x000000014800780c */ /* 0x000fe20003f45270 */
[----:B------:R-:W-:Y:S01]  /*5270*/  IMAD.HI.U32 R22, R177, R168, RZ ;  /* 0x000000a8b1167227 */ /* 0x000fe200078e00ff */
[----:B------:R-:W-:Y:S02]  /*5280*/  SHF.R.U32.HI R23, RZ, R174, R23 ;  /* 0x000000aeff177219 */ /* 0x000fe40000011617 */
[----:B------:R-:W-:Y:S01]  /*5290*/  ISETP.NE.AND P3, PT, R74, 0x1, PT ;  /* 0x000000014a00780c */ /* 0x000fe20003f65270 */
[----:B------:R-:W-:Y:S01]  /*52a0*/  IMAD.HI.U32 R26, R77, R168, RZ ;  /* 0x000000a84d1a7227 */ /* 0x000fe200078e00ff */
[----:B------:R-:W-:Y:S02]  /*52b0*/  SHF.R.U32.HI R22, RZ, R169, R22 ;  /* 0x000000a9ff167219 */ /* 0x000fe40000011616 */
[----:B------:R-:W-:Y:S01]  /*52c0*/  SEL R3, R178, R23, !P0 ;  /* 0x00000017b2037207 */ /* 0x000fe20004000000 */
[----:B------:R-:W-:Y:S01]  /*52d0*/  IMAD.HI.U32 R23, R75, R71, RZ ;  /* 0x000000474b177227 */ /* 0x000fe200078e00ff */
[----:B------:R-:W-:Y:S02]  /*52e0*/  SEL R7, R177, R22, !P3 ;  /* 0x00000016b1077207 */ /* 0x000fe40005800000 */
[----:B------:R-:W-:Y:S01]  /*52f0*/  SHF.R.U32.HI R26, RZ, R169, R26 ;  /* 0x000000a9ff1a7219 */ /* 0x000fe2000001161a */
[-C--:B------:R-:W-:Y:S04]  /*5300*/  IMAD.HI.U32 R22, R3, R68.reuse, RZ ;  /* 0x0000004403167227 */ /* 0x080fe800078e00ff */
[----:B------:R-:W-:Y:S01]  /*5310*/  IMAD.HI.U32 R24, R7, R68, RZ ;  /* 0x0000004407187227 */ /* 0x000fe200078e00ff */
[-C--:B------:R-:W-:Y:S02]  /*5320*/  @P2 SHF.R.U32.HI R3, RZ, R69.reuse, R22 ;  /* 0x00000045ff032219 */ /* 0x080fe40000011616 */
[----:B------:R-:W-:Y:S02]  /*5330*/  SHF.R.U32.HI R22, RZ, R174, R23 ;  /* 0x000000aeff167219 */ /* 0x000fe40000011617 */
[----:B------:R-:W-:Y:S01]  /*5340*/  @P2 SHF.R.U32.HI R7, RZ, R69, R24 ;  /* 0x00000045ff072219 */ /* 0x000fe20000011618 */
[C---:B------:R-:W-:Y:S01]  /*5350*/  IMAD R2, R72.reuse, R3, RZ ;  /* 0x0000000348027224 */ /* 0x040fe200078e02ff */
[----:B------:R-:W-:Y:S02]  /*5360*/  SEL R5, R75, R22, !P0 ;  /* 0x000000164b057207 */ /* 0x000fe40004000000 */
[----:B------:R-:W-:Y:S01]  /*5370*/  SEL R3, R77, R26, !P3 ;  /* 0x0000001a4d037207 */ /* 0x000fe20005800000 */
[----:B------:R-:W-:Y:S01]  /*5380*/  IMAD R4, R72, R7, RZ ;  /* 0x0000000748047224 */ /* 0x000fe200078e02ff */
[C---:B------:R-:W-:Y:S01]  /*5390*/  ISETP.GE.AND P0, PT, R5.reuse, R2, PT ;  /* 0x000000020500720c */ /* 0x040fe20003f06270 */
[----:B------:R-:W-:Y:S03]  /*53a0*/  IMAD.HI.U32 R6, R5, R68, RZ ;  /* 0x0000004405067227 */ /* 0x000fe600078e00ff */
[----:B------:R-:W-:Y:S01]  /*53b0*/  ISETP.GE.OR P0, PT, R3, R4, P0 ;  /* 0x000000040300720c */ /* 0x000fe20000706670 */
[----:B------:R-:W-:Y:S01]  /*53c0*/  IMAD.MOV R4, RZ, RZ, -R3 ;  /* 0x000000ffff047224 */ /* 0x000fe200078e0a03 */
[-C--:B------:R-:W-:Y:S03]  /*53d0*/  SHF.R.U32.HI R6, RZ, R69.reuse, R6 ;  /* 0x00000045ff067219 */ /* 0x080fe60000011606 */
[----:B------:R-:W-:Y:S01]  /*53e0*/  IMAD R77, R74, R4, R77 ;  /* 0x000000044a4d7224 */ /* 0x000fe200078e024d */
[----:B------:R-:W-:Y:S05]  /*53f0*/  SEL R15, R5, R6, !P2 ;  /* 0x00000006050f7207 */ /* 0x000fea0005000000 */
[----:B------:R-:W-:Y:S02]  /*5400*/  IMAD.MOV R6, RZ, RZ, -R15 ;  /* 0x000000ffff067224 */ /* 0x000fe400078e0a0f */
[C---:B------:R-:W-:Y:S04]  /*5410*/  @!P0 IMAD.HI.U32 R2, R3.reuse, R68, RZ ;  /* 0x0000004403028227 */ /* 0x040fe800078e00ff */
[----:B------:R-:W-:Y:S01]  /*5420*/  IMAD R6, R72, R6, R5 ;  /* 0x0000000648067224 */ /* 0x000fe200078e0205 */
[----:B------:R-:W-:Y:S04]  /*5430*/  @!P0 SHF.R.U32.HI R2, RZ, R69, R2 ;  /* 0x00000045ff028219 */ /* 0x000fe80000011602 */
[----:B------:R-:W-:Y:S02]  /*5440*/  @!P0 SEL R0, R3, R2, !P2 ;  /* 0x0000000203008207 */ /* 0x000fe40005000000 */
[----:B------:R-:W-:Y:S02]  /*5450*/  IADD3 R2, PT, PT, -R5, RZ, RZ ;  /* 0x000000ff05027210 */ /* 0x000fe40007ffe1ff */
[----:B------:R-:W-:Y:S01]  /*5460*/  @!P0 IADD3 R8, PT, PT, R15, -R0, RZ ;  /* 0x800000000f088210 */ /* 0x000fe20007ffe0ff */
[----:B------:R-:W-:Y:S02]  /*5470*/  @!P0 IMAD R0, R7, R6, R0 ;  /* 0x0000000607008224 */ /* 0x000fe400078e0200 */
[----:B------:R-:W-:Y:S02]  /*5480*/  IMAD R75, R70, R2, R75 ;  /* 0x00000002464b7224 */ /* 0x000fe400078e024b */
[----:B------:R-:W-:Y:S02]  /*5490*/  @!P0 IMAD R5, R8, R72, R3 ;  /* 0x0000004808058224 */ /* 0x000fe400078e0203 */
[----:B------:R-:W-:Y:S04]  /*54a0*/  @!P0 IMAD.MOV.U32 R3, RZ, RZ, R0 ;  /* 0x000000ffff038224 */ /* 0x000fe800078e0000 */
[----:B------:R-:W-:Y:S02]  /*54b0*/  IMAD R77, R3, R74, R77 ;  /* 0x0000004a034d7224 */ /* 0x000fe400078e024d */
[----:B------:R-:W-:Y:S07]  /*54c0*/  IMAD R75, R5, R70, R75 ;  /* 0x00000046054b7224 */ /* 0x000fee00078e024b */
.L_x_99:
[----:B-1----:R-:W-:Y:S01]  /*54d0*/  @!P1 ISETP.NE.AND P0, PT, R10, 0x1, PT ;  /* 0x000000010a00980c */ /* 0x002fe20003f05270 */
[----:B------:R-:W-:Y:S01]  /*54e0*/  @!P1 IMAD.HI.U32 R0, R77, R12, RZ ;  /* 0x0000000c4d009227 */ /* 0x000fe200078e00ff */
[----:B------:R-:W-:Y:S01]  /*54f0*/  @!P1 ISETP.NE.AND P2, PT, R9, 0x1, PT ;  /* 0x000000010900980c */ /* 0x000fe20003f45270 */
[----:B------:R-:W-:Y:S01]  /*5500*/  ULOP3.LUT UP0, URZ, UR48, 0x1b0, URZ, 0xc0, !UPT ;  /* 0x000001b030ff7892 */ /* 0x000fe2000f80c0ff */
[----:B------:R-:W-:Y:S01]  /*5510*/  R2UR UR42, R21 ;  /* 0x00000000152a72ca */ /* 0x000fe200000e0000 */
[----:B------:R-:W-:Y:S01]  /*5520*/  @!P1 IMAD.HI.U32 R3, R75, R11, RZ ;  /* 0x0000000b4b039227 */ /* 0x000fe200078e00ff */
[----:B------:R-:W-:Y:S02]  /*5530*/  @!P1 SHF.R.U32.HI R0, RZ, R13, R0 ;  /* 0x0000000dff009219 */ /* 0x000fe40000011600 */
[----:B------:R-:W-:Y:S01]  /*5540*/  R2UR UR41, R20 ;  /* 0x00000000142972ca */ /* 0x000fe200000e0000 */
[----:B------:R-:W-:Y:S01]  /*5550*/  VIADD R192, R192, 0x1 ;  /* 0x00000001c0c07836 */ /* 0x000fe20000000000 */
[----:B------:R-:W-:Y:S02]  /*5560*/  @!P1 SHF.R.U32.HI R2, RZ, R14, R3 ;  /* 0x0000000eff029219 */ /* 0x000fe40000011603 */
[----:B------:R-:W-:Y:S02]  /*5570*/  @!P1 SEL R3, R77, R0, !P2 ;  /* 0x000000004d039207 */ /* 0x000fe40005000000 */
[----:B------:R-:W-:Y:S02]  /*5580*/  @!P1 SEL R2, R75, R2, !P0 ;  /* 0x000000024b029207 */ /* 0x000fe40004000000 */
[----:B------:R-:W-:Y:S01]  /*5590*/  @P4 SHF.R.U32.HI R179, RZ, 0x10, R17 ;  /* 0x00000010ffb34819 */ /* 0x000fe20000011611 */
[----:B------:R-:W-:Y:S02]  /*55a0*/  USHF.L.U32 UR42, UR42, 0x7, URZ ;  /* 0x000000072a2a7899 */ /* 0x000fe400080006ff */
[----:B------:R-:W-:Y:S02]  /*55b0*/  @!P1 IMAD.IADD R0, R2, 0x1, -R3 ;  /* 0x0000000102009824 */ /* 0x000fe400078e0a03 */
[----:B------:R-:W-:Y:S01]  /*55c0*/  @!P1 IMAD.IADD R2, R3, 0x1, -R2 ;  /* 0x0000000103029824 */ /* 0x000fe200078e0a02 */
[----:B------:R-:W-:Y:S01]  /*55d0*/  USHF.L.U32 UR41, UR41, 0x8, URZ ;  /* 0x0000000829297899 */ /* 0x000fe200080006ff */
[----:B------:R-:W-:Y:S02]  /*55e0*/  @!P1 IMAD R77, R0, R9, R77 ;  /* 0x00000009004d9224 */ /* 0x000fe400078e024d */
[----:B------:R-:W-:Y:S01]  /*55f0*/  @!P1 IMAD R75, R2, R10, R75 ;  /* 0x0000000a024b9224 */ /* 0x000fe200078e024b */
[----:B------:R-:W-:Y:S08]  /*5600*/  BRA.U !UP0, `(.L_x_100) ;  /* 0x0000000108407547 */ /* 0x000ff0000b800000 */
[----:B------:R-:W1:Y:S01]  /*5610*/  LDCU.64 UR8, c[0x4][0x88] ;  /* 0x01001100ff0877ac */ /* 0x000e620008000a00 */
[----:B------:R-:W-:Y:S01]  /*5620*/  MOV R3, 0x0 ;  /* 0x0000000000037802 */ /* 0x000fe20000000f00 */
[----:B------:R-:W-:Y:S02]  /*5630*/  HFMA2 R12, -RZ, RZ, 0, 5.9604644775390625e-08 ;  /* 0x00000001ff0c7431 */ /* 0x000fe400000001ff */
[----:B------:R-:W-:Y:S02]  /*5640*/  IMAD.MOV.U32 R8, RZ, RZ, 0x70 ;  /* 0x00000070ff087424 */ /* 0x000fe400078e00ff */
[----:B------:R-:W-:Y:S01]  /*5650*/  IMAD.MOV.U32 R13, RZ, RZ, RZ ;  /* 0x000000ffff0d7224 */ /* 0x000fe200078e00ff */
[----:B------:R-:W2:Y:S01]  /*5660*/  LDCU.64 UR6, c[0x4][0x90] ;  /* 0x01001200ff0677ac */ /* 0x000ea20008000a00 */
[----:B------:R-:W3:Y:S01]  /*5670*/  LDC.64 R2, c[0x4][R3] ;  /* 0x0100000003027b82 */ /* 0x000ee20000000a00 */
[----:B------:R-:W4:Y:S01]  /*5680*/  LDCU.64 UR4, c[0x4][0x8] ;  /* 0x01000100ff0477ac */ /* 0x000f220008000a00 */
[----:B-1----:R-:W-:Y:S01]  /*5690*/  MOV R5, UR9 ;  /* 0x0000000900057c02 */ /* 0x002fe20008000f00 */
[----:B------:R-:W-:Y:S01]  /*56a0*/  IMAD.U32 R4, RZ, RZ, UR8 ;  /* 0x00000008ff047e24 */ /* 0x000fe2000f8e00ff */
[----:B--2---:R-:W-:Y:S01]  /*56b0*/  MOV R7, UR7 ;  /* 0x0000000700077c02 */ /* 0x004fe20008000f00 */
[----:B------:R-:W-:Y:S01]  /*56c0*/  IMAD.U32 R6, RZ, RZ, UR6 ;  /* 0x00000006ff067e24 */ /* 0x000fe2000f8e00ff */
[----:B----4-:R-:W-:Y:S01]  /*56d0*/  MOV R11, UR5 ;  /* 0x00000005000b7c02 */ /* 0x010fe20008000f00 */
[----:B------:R-:W-:Y:S02]  /*56e0*/  IMAD.U32 R10, RZ, RZ, UR4 ;  /* 0x00000004ff0a7e24 */ /* 0x000fe4000f8e00ff */
[----:B------:R-:W-:Y:S07]  /*56f0*/  LEPC R20, `(.L_x_100) ;  /* 0x000000001014794e */ /* 0x000fee0000000000 */
[----:B---3-5:R-:W-:Y:S05]  /*5700*/  CALL.ABS.NOINC R2 ;  /* 0x0000000002007343 */ /* 0x028fea0003c00000 */
.L_x_100:
[----:B------:R-:W-:Y:S01]  /*5710*/  LOP3.LUT P0, RZ, R188, 0x1b0, RZ, 0xc0, !PT ;  /* 0x000001b0bcff7812 */ /* 0x000fe2000780c0ff */
[----:B------:R-:W-:Y:S11]  /*5720*/  BSSY.RECONVERGENT B6, `(.L_x_101) ;  /* 0x0000013000067945 */ /* 0x000ff60003800200 */
[----:B------:R-:W-:Y:S01]  /*5730*/  @!UPT UIADD3 URZ, UPT, UPT, URZ, URZ, URZ ;  /* 0x000000fffffff290 */ /* 0x000fe2000fffe0ff */
[----:B------:R-:W-:Y:S05]  /*5740*/  @!P0 BRA `(.L_x_102) ;  /* 0x0000000000408947 */ /* 0x000fea0003800000 */
        /* <DEDUP_REMOVED lines=16> */
.L_x_102:
[----:B------:R-:W-:Y:S05]  /*5850*/  BSYNC.RECONVERGENT B6 ;  /* 0x0000000000067941 */ /* 0x000fea0003800200 */
.L_x_101:
[----:B------:R-:W-:Y:S01]  /*5860*/  ISETP.NE.U32.AND P4, PT, R166, RZ, PT ;  /* 0x000000ffa600720c */ /* 0x000fe20003f85070 */
[----:B------:R-:W-:Y:S01]  /*5870*/  UISETP.NE.AND UP2, UPT, UR50, URZ, UPT ;  /* 0x000000ff3200728c */ /* 0x000fe2000bf45270 */
[----:B------:R-:W-:Y:S01]  /*5880*/  ISETP.NE.U32.AND P2, PT, RZ, UR38, PT ;  /* 0x00000026ff007c0c */ /* 0x000fe2000bf45070 */
[----:B------:R-:W-:Y:S01]  /*5890*/  UISETP.NE.U32.AND UP1, UPT, UR44, URZ, UPT ;  /* 0x000000ff2c00728c */ /* 0x000fe2000bf25070 */
[----:B------:R-:W-:Y:S01]  /*58a0*/  ISETP.NE.AND.EX P4, PT, R167, RZ, PT, P4 ;  /* 0x000000ffa700720c */ /* 0x000fe20003f85340 */
[----:B------:R-:W-:Y:S01]  /*58b0*/  UPLOP3.LUT UP0, UPT, UPT, UPT, UPT, 0x40, 0x4 ;  /* 0x000000000004789c */ /* 0x000fe20003f0e870 */
[----:B------:R-:W-:Y:S01]  /*58c0*/  ISETP.NE.AND.EX P2, PT, RZ, UR39, PT, P2 ;  /* 0x00000027ff007c0c */ /* 0x000fe2000bf45320 */
[----:B------:R-:W-:Y:S01]  /*58d0*/  UISETP.NE.AND.EX UP1, UPT, UR45, URZ, UPT, UP1 ;  /* 0x000000ff2d00728c */ /* 0x000fe2000bf25310 */
[----:B------:R-:W-:Y:S04]  /*58e0*/  PLOP3.LUT P1, PT, PT, PT, UP2, 0x80, 0x8 ;  /* 0x000000000008781c */ /* 0x000fe80003f2f028 */
[----:B------:R-:W-:Y:S06]  /*58f0*/  @UP2 UPLOP3.LUT UP0, UPT, UPT, UPT, UP1, 0x80, 0x8 ;  /* 0x000000000008289c */ /* 0x000fec0003f0f010 */
[----:B------:R-:W-:Y:S01]  /*5900*/  PLOP3.LUT P0, PT, PT, PT, UP0, 0x80, 0x8 ;  /* 0x000000000008781c */ /* 0x000fe20003f0f008 */
[----:B------:R-:W-:Y:S01]  /*5910*/  @!UPT UIADD3 URZ, UPT, UPT, URZ, URZ, URZ ;  /* 0x000000fffffff290 */ /* 0x000fe2000fffe0ff */
[----:B------:R-:W-:Y:S11]  /*5920*/  BRA.U !UP1, `(.L_x_103) ;  /* 0x0000000109387547 */ /* 0x000ff6000b800000 */
[----:B------:R-:W-:Y:S01]  /*5930*/  UISETP.NE.U32.AND UP0, UPT, UR38, URZ, UPT ;  /* 0x000000ff2600728c */ /* 0x000fe2000bf05070 */
[----:B------:R-:W-:Y:S02]  /*5940*/  HFMA2 R0, -RZ, RZ, 0, 5.9604644775390625e-08 ;  /* 0x00000001ff007431 */ /* 0x000fe400000001ff */
[----:B------:R-:W-:Y:S01]  /*5950*/  IMAD.MOV.U32 R171, RZ, RZ, 0x1 ;  /* 0x00000001ffab7424 */ /* 0x000fe200078e00ff */
[----:B------:R-:W-:Y:S06]  /*5960*/  UISETP.NE.AND.EX UP0, UPT, UR39, URZ, UPT, UP0 ;  /* 0x000000ff2700728c */ /* 0x000fec000bf05300 */
[----:B------:R-:W-:Y:S05]  /*5970*/  PLOP3.LUT P3, PT, PT, PT, UP0, 0x80, 0x8 ;  /* 0x000000000008781c */ /* 0x000fea0003f6f008 */
[----:B------:R-:W1:Y:S01]  /*5980*/  @UP0 LDCU.64 UR6, c[0x0][0x888] ;  /* 0x00011100ff0607ac */ /* 0x000e620008000a00 */
[----:B------:R-:W-:Y:S07]  /*5990*/  @UP0 UIMAD UR4, UR36, UR44, URZ ;  /* 0x0000002c240402a4 */ /* 0x000fee000f8e02ff */
[----:B------:R-:W-:Y:S01]  /*59a0*/  @!P3 PRMT R171, R0, 0x7610, R171 ;  /* 0x0000761000abb816 */ /* 0x000fe200000000ab */
[----:B-1----:R-:W-:Y:S03]  /*59b0*/  @UP0 UIMAD.WIDE UR6, UR4, 0x4, UR6 ;  /* 0x00000004040608a5 */ /* 0x002fe6000f8e0206 */
[----:B------:R-:W1:Y:S03]  /*59c0*/  @!UP0 LDCU UR4, c[0x0][0x880] ;  /* 0x00011000ff0487ac */ /* 0x000e660008000800 */
[----:B------:R-:W-:Y:S01]  /*59d0*/  IMAD.U32 R2, RZ, RZ, UR6 ;  /* 0x00000006ff027e24 */ /* 0x000fe2000f8e00ff */
[----:B------:R-:W-:Y:S05]  /*59e0*/  MOV R3, UR7 ;  /* 0x0000000700037c02 */ /* 0x000fea0008000f00 */
[----:B-----5:R2:W5:Y:S02]  /*59f0*/  @P3 LDG.E R81, desc[UR46][R2.64] ;  /* 0x0000002e02513981 */ /* 0x020564000c1e1900 */
[----:B-12---:R-:W-:Y:S02]  /*5a00*/  @!P3 IMAD.U32 R81, RZ, RZ, UR4 ;  /* 0x00000004ff51be24 */ /* 0x006fe4000f8e00ff */
.L_x_103:
[----:B------:R-:W-:Y:S05]  /*5a10*/  @!P4 BRA `(.L_x_104) ;  /* 0x000000000020c947 */ /* 0x000fea0003800000 */
[----:B------:R-:W-:Y:S04]  /*5a20*/  ISETP.NE.U32.AND P3, PT, R164, RZ, PT ;  /* 0x000000ffa400720c */ /* 0x000fe80003f65070 */
[----:B------:R-:W-:Y:S11]  /*5a30*/  ISETP.NE.AND.EX P3, PT, R165, RZ, PT, P3 ;  /* 0x000000ffa500720c */ /* 0x000ff60003f65330 */
[----:B------:R-:W-:Y:S02]  /*5a40*/  @!UPT UIADD3 URZ, UPT, UPT, URZ, URZ, URZ ;  /* 0x000000fffffff290 */ /* 0x000fe4000fffe0ff */
[----:B------:R-:W1:Y:S01]  /*5a50*/  @P3 LDC.64 R2, c[0x0][0x8a8] ;  /* 0x00022a00ff023b82 */ /* 0x000e620000000a00 */
[----:B------:R-:W-:Y:S04]  /*5a60*/  @P3 IMAD R0, R166, UR36, RZ ;  /* 0x00000024a6003c24 */ /* 0x000fe8000f8e02ff */
[----:B-1----:R-:W-:Y:S05]  /*5a70*/  @P3 IMAD.WIDE R2, R0, 0x4, R2 ;  /* 0x0000000400023825 */ /* 0x002fea00078e0202 */
[----:B-----5:R1:W5:Y:S02]  /*5a80*/  @P3 LDG.E R78, desc[UR46][R2.64] ;  /* 0x0000002e024e3981 */ /* 0x020364000c1e1900 */
[----:B-1----:R-:W2:Y:S02]  /*5a90*/  @!P3 LDC R78, c[0x0][0x8a0] ;  /* 0x00022800ff4ebb82 */ /* 0x002ea40000000800 */
.L_x_104:
[----:B-----5:R-:W-:Y:S01]  /*5aa0*/  FSETP.NEU.AND P4, PT, R81, RZ, PT ;  /* 0x000000ff5100720b */ /* 0x020fe20003f8d000 */
[----:B------:R-:W-:Y:S01]  /*5ab0*/  BSSY B1, `(.L_x_105) ;  /* 0x0000047000017945 */ /* 0x000fe20003800000 */
[----:B------:R-:W-:Y:S01]  /*5ac0*/  SEL R5, RZ, 0xffffffff, P2 ;  /* 0xffffffffff057807 */ /* 0x000fe20001000000 */
[----:B------:R-:W-:Y:S01]  /*5ad0*/  IMAD.MOV.U32 R196, RZ, RZ, 0x1 ;  /* 0x00000001ffc47424 */ /* 0x000fe200078e00ff */
[----:B------:R-:W-:Y:S01]  /*5ae0*/  LOP3.LUT P3, RZ, R171, 0xff, RZ, 0xc0, !PT ;  /* 0x000000ffabff7812 */ /* 0x000fe2000786c0ff */
[C---:B------:R-:W-:Y:S01]  /*5af0*/  IMAD R80, R76.reuse, 0x100, R79 ;  /* 0x000001004c507824 */ /* 0x040fe200078e024f */
[----:B------:R-:W-:Y:S02]  /*5b00*/  @P1 SEL R0, RZ, 0xffffffff, P4 ;  /* 0xffffffffff001807 */ /* 0x000fe40002000000 */
[----:B------:R-:W-:Y:S02]  /*5b10*/  CS2R R162, SRZ ;  /* 0x0000000000a27805 */ /* 0x000fe4000001ff00 */
[----:B------:R-:W-:Y:S02]  /*5b20*/  LEA R3, R181, UR49, 0x3 ;  /* 0x00000031b5037c11 */ /* 0x000fe4000f8e18ff */
[----:B------:R-:W-:Y:S02]  /*5b30*/  CS2R R160, SRZ ;  /* 0x0000000000a07805 */ /* 0x000fe4000001ff00 */
[----:B------:R-:W-:Y:S02]  /*5b40*/  @P0 SEL R0, R5, R0, !P3 ;  /* 0x0000000005000207 */ /* 0x000fe40005800000 */
[----:B------:R-:W-:Y:S02]  /*5b50*/  CS2R R158, SRZ ;  /* 0x00000000009e7805 */ /* 0x000fe4000001ff00 */
[----:B------:R-:W-:Y:S02]  /*5b60*/  LEA R191, R76, UR49, 0x3 ;  /* 0x000000314cbf7c11 */ /* 0x000fe4000f8e18ff */
[----:B------:R-:W-:Y:S02]  /*5b70*/  CS2R R156, SRZ ;  /* 0x00000000009c7805 */ /* 0x000fe4000001ff00 */
[----:B------:R-:W-:Y:S02]  /*5b80*/  @P1 LOP3.LUT R0, R0, 0x1, RZ, 0xc0, !PT ;  /* 0x0000000100001812 */ /* 0x000fe400078ec0ff */
[----:B------:R-:W-:Y:S02]  /*5b90*/  CS2R R154, SRZ ;  /* 0x00000000009a7805 */ /* 0x000fe4000001ff00 */
[----:B------:R-:W-:Y:S02]  /*5ba0*/  SHF.L.U32 R2, R183, 0x1f, RZ ;  /* 0x0000001fb7027819 */ /* 0x000fe400000006ff */
[----:B------:R-:W-:Y:S02]  /*5bb0*/  CS2R R152, SRZ ;  /* 0x0000000000987805 */ /* 0x000fe4000001ff00 */
[----:B------:R-:W-:Y:S02]  /*5bc0*/  ISETP.NE.U32.OR P6, PT, R0, 0x1, !P1 ;  /* 0x000000010000780c */ /* 0x000fe40004fc5470 */
[----:B------:R-:W-:Y:S02]  /*5bd0*/  CS2R R150, SRZ ;  /* 0x0000000000967805 */ /* 0x000fe4000001ff00 */
[----:B------:R-:W-:Y:S02]  /*5be0*/  PLOP3.LUT P2, PT, PT, PT, UP1, 0x80, 0x8 ;  /* 0x000000000008781c */ /* 0x000fe40003f4f018 */
[----:B------:R-:W-:Y:S02]  /*5bf0*/  CS2R R148, SRZ ;  /* 0x0000000000947805 */ /* 0x000fe4000001ff00 */
[----:B------:R-:W-:Y:S02]  /*5c00*/  SEL R0, RZ, 0xffffffff, P4 ;  /* 0xffffffffff007807 */ /* 0x000fe40002000000 */
[----:B------:R-:W-:Y:S03]  /*5c10*/  P2R R204, PR, RZ, 0x40 ;  /* 0x00000040ffcc7803 */ /* 0x000fe60000000000 */
[----:B------:R-:W-:Y:S04]  /*5c20*/  @P6 SHF.L.U32 R4, R180, 0x1f, RZ ;  /* 0x0000001fb4046819 */ /* 0x000fe800000006ff */
[----:B------:R-:W-:Y:S01]  /*5c30*/  @P2 SEL R0, R5, R0, !P3 ;  /* 0x0000000005002207 */ /* 0x000fe20005800000 */
[----:B------:R-:W1:Y:S03]  /*5c40*/  @P6 SYNCS.PHASECHK.TRANS64.TRYWAIT P1, [R3+URZ+0x30], R4 ;  /* 0x00003004030065a7 */ /* 0x000e6600080211ff */
[----:B------:R-:W-:Y:S04]  /*5c50*/  LOP3.LUT R0, R0, 0x1, RZ, 0xc0, !PT ;  /* 0x0000000100007812 */ /* 0x000fe800078ec0ff */
[----:B------:R-:W-:Y:S04]  /*5c60*/  ISETP.NE.U32.AND P5, PT, R0, 0x1, PT ;  /* 0x000000010000780c */ /* 0x000fe80003fa5070 */
[----:B------:R-:W-:Y:S01]  /*5c70*/  P2R R197, PR, RZ, 0x20 ;  /* 0x00000020ffc57803 */ /* 0x000fe20000000000 */
[----:B------:R3:W4:Y:S01]  /*5c80*/  SYNCS.PHASECHK.TRANS64.TRYWAIT P0, [R191+URZ+0xa0], R2 ;  /* 0x0000a002bf0075a7 */ /* 0x00072200080011ff */
[----:B-1----:R-:W-:Y:S01]  /*5c90*/  @P6 SEL R196, RZ, 0x1, !P1 ;  /* 0x00000001ffc46807 */ /* 0x002fe20004800000 */
[----:B---3--:R-:W-:Y:S06]  /*5ca0*/  @!P6 BRA `(.L_x_106) ;  /* 0x00000000009ce947 */ /* 0x008fec0003800000 */
[----:B------:R-:W-:Y:S01]  /*5cb0*/  @P5 IMAD R6, R181, 0x2000, R186 ;  /* 0x00002000b5065824 */ /* 0x000fe200078e02ba */
[----:B------:R-:W-:Y:S01]  /*5cc0*/  ISETP.NE.AND P1, PT, R196, RZ, PT ;  /* 0x000000ffc400720c */ /* 0x000fe20003f25270 */
[----:B------:R-:W-:Y:S01]  /*5cd0*/  BSSY B0, `(.L_x_107) ;  /* 0x0000010000007945 */ /* 0x000fe20003800000 */
[----:B------:R-:W-:Y:S01]  /*5ce0*/  CS2R R150, SRZ ;  /* 0x0000000000967805 */ /* 0x000fe2000001ff00 */
[--C-:B------:R-:W-:Y:S01]  /*5cf0*/  @P5 IMAD R7, R187, -0x10, R6.reuse ;  /* 0xfffffff0bb075824 */ /* 0x100fe200078e0206 */
[----:B------:R-:W-:Y:S01]  /*5d00*/  CS2R R148, SRZ ;  /* 0x0000000000947805 */ /* 0x000fe2000001ff00 */
[----:B------:R-:W-:Y:S01]  /*5d10*/  @P5 IMAD R5, R185, -0x10, R6 ;  /* 0xfffffff0b9055824 */ /* 0x000fe200078e0206 */
[----:B------:R-:W-:Y:S01]  /*5d20*/  CS2R R158, SRZ ;  /* 0x00000000009e7805 */ /* 0x000fe2000001ff00 */
[----:B------:R-:W-:Y:S01]  /*5d30*/  @P5 IMAD R4, R184, 0x10, R7 ;  /* 0x00000010b8045824 */ /* 0x000fe200078e0207 */
[----:B------:R-:W-:Y:S02]  /*5d40*/  CS2R R156, SRZ ;  /* 0x00000000009c7805 */ /* 0x000fe4000001ff00 */
[----:B------:R-:W-:Y:S02]  /*5d50*/  CS2R R154, SRZ ;  /* 0x00000000009a7805 */ /* 0x000fe4000001ff00 */
[----:B------:R-:W-:Y:S02]  /*5d60*/  CS2R R152, SRZ ;  /* 0x0000000000987805 */ /* 0x000fe4000001ff00 */
[----:B------:R-:W-:Y:S02]  /*5d70*/  CS2R R162, SRZ ;  /* 0x0000000000a27805 */ /* 0x000fe4000001ff00 */
[----:B------:R-:W-:Y:S01]  /*5d80*/  CS2R R160, SRZ ;  /* 0x0000000000a07805 */ /* 0x000fe2000001ff00 */
[----:B------:R-:W-:Y:S06]  /*5d90*/  @P1 BRA `(.L_x_108) ;  /* 0x00000000000c1947 */ /* 0x000fec0003800000 */
[----:B------:R-:W-:Y:S04]  /*5da0*/  SHF.L.U32 R0, R180, 0x1f, RZ ;  /* 0x0000001fb4007819 */ /* 0x000fe800000006ff */
[----:B------:R-:W1:Y:S02]  /*5db0*/  SYNCS.PHASECHK.TRANS64.TRYWAIT P1, [R3+URZ+0x30], R0 ;  /* 0x00003000030075a7 */ /* 0x000e6400080211ff */
[----:B-1----:R-:W-:Y:S05]  /*5dc0*/  @!P1 BRA `(.L_x_109) ;  /* 0x0000006000689947 */ /* 0x002fea0003800000 */
.L_x_108:
[----:B------:R-:W-:Y:S05]  /*5dd0*/  BSYNC B0 ;  /* 0x0000000000007941 */ /* 0x000fea0003800000 */
.L_x_107:
[----:B------:R-:W-:Y:S01]  /*5de0*/  ISETP.NE.AND P1, PT, R197, RZ, PT ;  /* 0x000000ffc500720c */ /* 0x000fe20003f25270 */
[----:B-1----:R-:W-:Y:S02]  /*5df0*/  VIADD R3, R3, 0x50 ;  /* 0x0000005003037836 */ /* 0x002fe40000000000 */
[----:B------:R-:W-:Y:S02]  /*5e00*/  IMAD.U32 R0, RZ, RZ, UR37 ;  /* 0x00000025ff007e24 */ /* 0x000fe4000f8e00ff */
[----:B------:R-:W-:Y:S03]  /*5e10*/  VIADD R181, R181, 0x1 ;  /* 0x00000001b5b57836 */ /* 0x000fe60000000000 */
[----:B------:R-:W-:Y:S05]  /*5e20*/  PRMT R0, R0, 0x654, R3 ;  /* 0x0000065400007816 */ /* 0x000fea0000000003 */
[----:B------:R1:W3:Y:S04]  /*5e30*/  @P1 LDS.128 R148, [R6] ;  /* 0x0000000006941984 */ /* 0x0002e80000000c00 */
[----:B------:R1:W1:Y:S04]  /*5e40*/  @P1 LDS.128 R156, [R5+0x20] ;  /* 0x00002000059c1984 */ /* 0x0002680000000c00 */
[----:B------:R1:W1:Y:S04]  /*5e50*/  @P1 LDS.128 R152, [R7+0x10] ;  /* 0x0000100007981984 */ /* 0x0002680000000c00 */
[----:B------:R1:W1:Y:S01]  /*5e60*/  @P1 LDS.128 R160, [R4+0x10] ;  /* 0x0000100004a01984 */ /* 0x0002620000000c00 */
[C---:B------:R-:W-:Y:S01]  /*5e70*/  ISETP.NE.AND P1, PT, R181.reuse, 0x4, PT ;  /* 0x00000004b500780c */ /* 0x040fe20003f25270 */
[----:B------:R-:W-:Y:S01]  /*5e80*/  @!PT LDS RZ, [RZ] ;  /* 0x00000000fffff984 */ /* 0x000fe20000000800 */
[----:B------:R-:W-:Y:S01]  /*5e90*/  @!PT LDS RZ, [RZ] ;  /* 0x00000000fffff984 */ /* 0x000fe20000000800 */
[----:B------:R-:W-:Y:S01]  /*5ea0*/  @!PT LDS RZ, [RZ] ;  /* 0x00000000fffff984 */ /* 0x000fe20000000800 */
[----:B------:R-:W-:Y:S01]  /*5eb0*/  @!PT LDS RZ, [RZ] ;  /* 0x00000000fffff984 */ /* 0x000fe20000000800 */
[----:B------:R5:W-:Y:S06]  /*5ec0*/  MEMBAR.ALL.CTA ;  /* 0x0000000000007992 */ /* 0x000bec0000008000 */
[----:B-----5:R-:W5:Y:S01]  /*5ed0*/  FENCE.VIEW.ASYNC.S ;  /* 0x00000000000073c6 */ /* 0x020f620000000000 */
[----:B------:R-:W-:Y:S02]  /*5ee0*/  SEL R3, RZ, 0x1, P1 ;  /* 0x00000001ff037807 */ /* 0x000fe40000800000 */
[----:B------:R-:W-:Y:S02]  /*5ef0*/  SEL R181, R181, RZ, P1 ;  /* 0x000000ffb5b57207 */ /* 0x000fe40000800000 */
[----:B------:R-:W-:Y:S01]  /*5f00*/  LOP3.LUT R180, R180, R3, RZ, 0x3c, !PT ;  /* 0x00000003b4b47212 */ /* 0x000fe200078e3cff */
[----:B-----5:R1:W-:Y:S06]  /*5f10*/  SYNCS.ARRIVE.TRANS64.RED.A1T0 RZ, [R0+URZ], RZ ;  /* 0x000000ff00ff79a7 */ /* 0x0203ec00081004ff */
.L_x_106:
[----:B------:R-:W-:Y:S05]  /*5f20*/  BSYNC B1 ;  /* 0x0000000000017941 */ /* 0x000fea0003800000 */
.L_x_105:
[----:B-1----:R-:W-:Y:S04]  /*5f30*/  SHF.R.U32.HI R0, RZ, 0x15, R80 ;  /* 0x00000015ff007819 */ /* 0x002fe80000011650 */
[----:B------:R-:W-:Y:S01]  /*5f40*/  LOP3.LUT P1, RZ, R0, 0x3, R173, 0x48, !PT ;  /* 0x0000000300ff7812 */ /* 0x000fe200078248ad */
[----:B------:R-:W-:Y:S01]  /*5f50*/  @!UPT UIADD3 URZ, UPT, UPT, URZ, URZ, URZ ;  /* 0x000000fffffff290 */ /* 0x000fe2000fffe0ff */
[----:B----4-:R-:W-:Y:S11]  /*5f60*/  @P0 BRA `(.L_x_110) ;  /* 0x0000000000080947 */ /* 0x010ff60003800000 */
[----:B------:R-:W1:Y:S02]  /*5f70*/  SYNCS.PHASECHK.TRANS64.TRYWAIT P0, [R191+URZ+0xa0], R2 ;  /* 0x0000a002bf0075a7 */ /* 0x000e6400080011ff */
[----:B-1----:R-:W-:Y:S05]  /*5f80*/  @!P0 BRA `(.L_x_111) ;  /* 0x00000060000c8947 */ /* 0x002fea0003800000 */
.L_x_110:
[----:B------:R-:W-:Y:S04]  /*5f90*/  BSSY.RECONVERGENT B6, `(.L_x_112) ;  /* 0x0000012000067945 */ /* 0x000fe80003800200 */
[----:B------:R-:W-:Y:S05]  /*5fa0*/  @!P1 BRA `(.L_x_113) ;  /* 0x0000000000409947 */ /* 0x000fea0003800000 */
[----:B------:R-:W4:Y:S01]  /*5fb0*/  LDCU.64 UR8, c[0x4][0x78] ;  /* 0x01000f00ff0877ac */ /* 0x000f220008000a00 */
[----:B------:R-:W-:Y:S01]  /*5fc0*/  MOV R3, 0x0 ;  /* 0x0000000000037802 */ /* 0x000fe20000000f00 */
[----:B------:R-:W-:Y:S02]  /*5fd0*/  HFMA2 R12, -RZ, RZ, 0, 5.9604644775390625e-08 ;  /* 0x00000001ff0c7431 */ /* 0x000fe400000001ff */
[----:B------:R-:W-:Y:S02]  /*5fe0*/  IMAD.MOV.U32 R8, RZ, RZ, 0x192 ;  /* 0x00000192ff087424 */ /* 0x000fe400078e00ff */
[----:B------:R-:W-:Y:S01]  /*5ff0*/  IMAD.MOV.U32 R13, RZ, RZ, RZ ;  /* 0x000000ffff0d7224 */ /* 0x000fe200078e00ff */
[----:B------:R-:W5:Y:S01]  /*6000*/  LDCU.64 UR6, c[0x4][0x80] ;  /* 0x01001000ff0677ac */ /* 0x000f620008000a00 */
[----:B-1----:R-:W1:Y:S01]  /*6010*/  LDC.64 R2, c[0x4][R3] ;  /* 0x0100000003027b82 */ /* 0x002e620000000a00 */
[----:B------:R-:W2:Y:S01]  /*6020*/  LDCU.64 UR4, c[0x4][0x18] ;  /* 0x01000300ff0477ac */ /* 0x000ea20008000a00 */
[----:B----4-:R-:W-:Y:S01]  /*6030*/  MOV R5, UR9 ;  /* 0x0000000900057c02 */ /* 0x010fe20008000f00 */
[----:B------:R-:W-:Y:S01]  /*6040*/  IMAD.U32 R4, RZ, RZ, UR8 ;  /* 0x00000008ff047e24 */ /* 0x000fe2000f8e00ff */
[----:B-----5:R-:W-:Y:S01]  /*6050*/  MOV R7, UR7 ;  /* 0x0000000700077c02 */ /* 0x020fe20008000f00 */
[----:B------:R-:W-:Y:S01]  /*6060*/  IMAD.U32 R6, RZ, RZ, UR6 ;  /* 0x00000006ff067e24 */ /* 0x000fe2000f8e00ff */
[----:B--2---:R-:W-:Y:S01]  /*6070*/  MOV R11, UR5 ;  /* 0x00000005000b7c02 */ /* 0x004fe20008000f00 */
[----:B------:R-:W-:Y:S02]  /*6080*/  IMAD.U32 R10, RZ, RZ, UR4 ;  /* 0x00000004ff0a7e24 */ /* 0x000fe4000f8e00ff */
[----:B------:R-:W-:Y:S07]  /*6090*/  LEPC R20, `(.L_x_113) ;  /* 0x000000001014794e */ /* 0x000fee0000000000 */
[----:B-1-3--:R-:W-:Y:S05]  /*60a0*/  CALL.ABS.NOINC R2 ;  /* 0x0000000002007343 */ /* 0x00afea0003c00000 */
.L_x_113:
[----:B------:R-:W-:Y:S05]  /*60b0*/  BSYNC.RECONVERGENT B6 ;  /* 0x0000000000067941 */ /* 0x000fea0003800200 */
.L_x_112:
[-C--:B---3--:R-:W-:Y:S01]  /*60c0*/  F2FP.F16.E5M2.UNPACK_B R83, R148.reuse ;  /* 0x00000094ff53723e */ /* 0x088fe200020004ff */
[----:B------:R-:W-:Y:S05]  /*60d0*/  WARPSYNC.ALL ;  /* 0x0000000000007948 */ /* 0x000fea0003800000 */
[----:B------:R-:W-:Y:S01]  /*60e0*/  R2UR UR4, R80 ;  /* 0x00000000500472ca */ /* 0x000fe200000e0000 */
[--C-:B------:R-:W-:Y:S01]  /*60f0*/  HADD2.F32 R82, -RZ, R83.reuse.H0_H0 ;  /* 0x20000053ff527230 */ /* 0x100fe20000004100 */
[----:B------:R-:W-:Y:S01]  /*6100*/  F2FP.F16.E5M2.UNPACK_B R85, R148.H1 ;  /* 0x00000094ff55723e */ /* 0x000fe200030004ff */
[----:B------:R-:W-:Y:S01]  /*6110*/  HADD2.F32 R83, -RZ, R83.H1_H1 ;  /* 0x30000053ff537230 */ /* 0x000fe20000004100 */
[-C--:B------:R-:W-:Y:S01]  /*6120*/  F2FP.F16.E5M2.UNPACK_B R87, R149.reuse ;  /* 0x00000095ff57723e */ /* 0x080fe200020004ff */
[----:B------:R-:W-:Y:S01]  /*6130*/  BSSY.RECONVERGENT B0, `(.L_x_114) ;  /* 0x000011d000007945 */ /* 0x000fe20003800200 */
[----:B------:R-:W-:Y:S01]  /*6140*/  F2FP.F16.E5M2.UNPACK_B R89, R149.H1 ;  /* 0x00000095ff59723e */ /* 0x000fe200030004ff */
[----:B------:R-:W-:Y:S01]  /*6150*/  HADD2.F32 R84, -RZ, R85.H0_H0 ;  /* 0x20000055ff547230 */ /* 0x000fe20000004100 */
[-C--:B------:R-:W-:Y:S01]  /*6160*/  F2FP.F16.E5M2.UNPACK_B R91, R150.reuse ;  /* 0x00000096ff5b723e */ /* 0x080fe200020004ff */
[----:B------:R-:W-:Y:S01]  /*6170*/  HADD2.F32 R88, -RZ, R87.H1_H1 ;  /* 0x30000057ff587230 */ /* 0x000fe20000004100 */
[----:B------:R-:W-:Y:S01]  /*6180*/  F2FP.F16.E5M2.UNPACK_B R93, R150.H1 ;  /* 0x00000096ff5d723e */ /* 0x000fe200030004ff */
[----:B------:R-:W-:Y:S01]  /*6190*/  HADD2.F32 R86, -RZ, R85.H1_H1 ;  /* 0x30000055ff567230 */ /* 0x000fe20000004100 */
[-C--:B------:R-:W-:Y:S01]  /*61a0*/  F2FP.F16.E5M2.UNPACK_B R95, R151.reuse ;  /* 0x00000097ff5f723e */ /* 0x080fe200020004ff */
[----:B------:R-:W2:Y:S01]  /*61b0*/  LDTM.x64 R4, tmem[UR4] ;  /* 0x00000004000479ee */ /* 0x000ea20008340000 */
[----:B------:R-:W-:Y:S01]  /*61c0*/  F2FP.F16.E5M2.UNPACK_B R97, R151.H1 ;  /* 0x00000097ff61723e */ /* 0x000fe200030004ff */
[----:B------:R-:W-:Y:S01]  /*61d0*/  HADD2.F32 R85, -RZ, R87.H0_H0 ;  /* 0x20000057ff557230 */ /* 0x000fe20000004100 */
[-C--:B------:R-:W-:Y:S01]  /*61e0*/  F2FP.F16.E5M2.UNPACK_B R99, R152.reuse ;  /* 0x00000098ff63723e */ /* 0x080fe200020004ff */
[----:B------:R-:W-:Y:S01]  /*61f0*/  HADD2.F32 R87, -RZ, R89.H0_H0 ;  /* 0x20000059ff577230 */ /* 0x000fe20000004100 */
[----:B------:R-:W-:Y:S01]  /*6200*/  F2FP.F16.E5M2.UNPACK_B R101, R152.H1 ;  /* 0x00000098ff65723e */ /* 0x000fe200030004ff */
[----:B------:R-:W-:Y:S01]  /*6210*/  HADD2.F32 R92, -RZ, R91.H1_H1 ;  /* 0x3000005bff5c7230 */ /* 0x000fe20000004100 */
[----:B------:R-:W-:Y:S01]  /*6220*/  SHF.L.U32 R199, R176, 0x4, RZ ;  /* 0x00000004b0c77819 */ /* 0x000fe200000006ff */
[----:B------:R-:W-:Y:S01]  /*6230*/  HADD2.F32 R96, -RZ, R95.H1_H1 ;  /* 0x3000005fff607230 */ /* 0x000fe20000004100 */
[----:B------:R-:W-:Y:S01]  /*6240*/  SHF.L.U32 R205, R175, 0x4, RZ ;  /* 0x00000004afcd7819 */ /* 0x000fe200000006ff */
[----:B------:R-:W-:Y:S01]  /*6250*/  HADD2.F32 R100, -RZ, R99.H1_H1 ;  /* 0x30000063ff647230 */ /* 0x000fe20000004100 */
[----:B------:R-:W-:Y:S01]  /*6260*/  SHF.L.U32 R198, R184, 0x4, RZ ;  /* 0x00000004b8c67819 */ /* 0x000fe200000006ff */
[----:B------:R-:W-:Y:S01]  /*6270*/  HADD2.F32 R90, -RZ, R89.H1_H1 ;  /* 0x30000059ff5a7230 */ /* 0x000fe20000004100 */
[----:B------:R-:W-:Y:S01]  /*6280*/  IADD3 R195, PT, PT, R186, R205, RZ ;  /* 0x000000cdbac37210 */ /* 0x000fe20007ffe0ff */
[----:B------:R-:W-:Y:S01]  /*6290*/  HADD2.F32 R89, -RZ, R91.H0_H0 ;  /* 0x2000005bff597230 */ /* 0x000fe20000004100 */
[-C--:B------:R-:W-:Y:S01]  /*62a0*/  F2FP.F16.E5M2.UNPACK_B R103, R153.reuse ;  /* 0x00000099ff67723e */ /* 0x080fe200020004ff */
[--C-:B------:R-:W-:Y:S01]  /*62b0*/  HADD2.F32 R91, -RZ, R93.reuse.H0_H0 ;  /* 0x2000005dff5b7230 */ /* 0x100fe20000004100 */
[----:B------:R-:W-:Y:S01]  /*62c0*/  F2FP.F16.E5M2.UNPACK_B R105, R153.H1 ;  /* 0x00000099ff69723e */ /* 0x000fe200030004ff */
[----:B------:R-:W-:Y:S01]  /*62d0*/  HADD2.F32 R94, -RZ, R93.H1_H1 ;  /* 0x3000005dff5e7230 */ /* 0x000fe20000004100 */
[-C--:B------:R-:W-:Y:S01]  /*62e0*/  F2FP.F16.E5M2.UNPACK_B R107, R154.reuse ;  /* 0x0000009aff6b723e */ /* 0x080fe200020004ff */
[----:B------:R-:W-:Y:S01]  /*62f0*/  HADD2.F32 R93, -RZ, R95.H0_H0 ;  /* 0x2000005fff5d7230 */ /* 0x000fe20000004100 */
[----:B------:R-:W-:Y:S01]  /*6300*/  F2FP.F16.E5M2.UNPACK_B R109, R154.H1 ;  /* 0x0000009aff6d723e */ /* 0x000fe200030004ff */
[----:B------:R-:W-:Y:S01]  /*6310*/  HADD2.F32 R104, -RZ, R103.H1_H1 ;  /* 0x30000067ff687230 */ /* 0x000fe20000004100 */
[----:B------:R-:W-:Y:S01]  /*6320*/  F2FP.F16.E5M2.UNPACK_B R111, R155 ;  /* 0x0000009bff6f723e */ /* 0x000fe200020004ff */
[C---:B--2---:R-:W-:Y:S01]  /*6330*/  FMUL R0, R78.reuse, R4 ;  /* 0x000000044e007220 */ /* 0x044fe20000400000 */
[C---:B-1----:R-:W-:Y:S01]  /*6340*/  FMUL R2, R78.reuse, R5 ;  /* 0x000000054e027220 */ /* 0x042fe20000400000 */
[C---:B------:R-:W-:Y:S01]  /*6350*/  FMUL R4, R78.reuse, R8 ;  /* 0x000000084e047220 */ /* 0x040fe20000400000 */
[C---:B------:R-:W-:Y:S01]  /*6360*/  FMUL R5, R78.reuse, R9 ;  /* 0x000000094e057220 */ /* 0x040fe20000400000 */
[C---:B------:R-:W-:Y:S01]  /*6370*/  FFMA R0, R81.reuse, R82, R0 ;  /* 0x0000005251007223 */ /* 0x040fe20000000000 */
[C---:B------:R-:W-:Y:S01]  /*6380*/  FFMA R2, R81.reuse, R83, R2 ;  /* 0x0000005351027223 */ /* 0x040fe20000000002 */
[C---:B------:R-:W-:Y:S01]  /*6390*/  FMUL R8, R78.reuse, R12 ;  /* 0x0000000c4e087220 */ /* 0x040fe20000400000 */
[C---:B------:R-:W-:Y:S01]  /*63a0*/  FMUL R9, R78.reuse, R13 ;  /* 0x0000000d4e097220 */ /* 0x040fe20000400000 */
[C---:B------:R-:W-:Y:S01]  /*63b0*/  FMUL R12, R78.reuse, R16 ;  /* 0x000000104e0c7220 */ /* 0x040fe20000400000 */
[C---:B------:R-:W-:Y:S01]  /*63c0*/  FMUL R13, R78.reuse, R17 ;  /* 0x000000114e0d7220 */ /* 0x040fe20000400000 */
[C---:B------:R-:W-:Y:S01]  /*63d0*/  FMUL R16, R78.reuse, R20 ;  /* 0x000000144e107220 */ /* 0x040fe20000400000 */
[C---:B------:R-:W-:Y:S01]  /*63e0*/  FMUL R17, R78.reuse, R21 ;  /* 0x000000154e117220 */ /* 0x040fe20000400000 */
[C---:B------:R-:W-:Y:S01]  /*63f0*/  FMUL R20, R78.reuse, R24 ;  /* 0x000000184e147220 */ /* 0x040fe20000400000 */
[C---:B------:R-:W-:Y:S01]  /*6400*/  FMUL R21, R78.reuse, R25 ;  /* 0x000000194e157220 */ /* 0x040fe20000400000 */
[----:B------:R-:W-:Y:S02]  /*6410*/  HADD2.F32 R108, -RZ, R107.H1_H1 ;  /* 0x3000006bff6c7230 */ /* 0x000fe40000004100 */
[C---:B------:R-:W-:Y:S01]  /*6420*/  FMUL R24, R78.reuse, R28 ;  /* 0x0000001c4e187220 */ /* 0x040fe20000400000 */
[C---:B------:R-:W-:Y:S01]  /*6430*/  FMUL R25, R78.reuse, R29 ;  /* 0x0000001d4e197220 */ /* 0x040fe20000400000 */
[----:B------:R-:W-:Y:S02]  /*6440*/  HADD2.F32 R112, -RZ, R111.H1_H1 ;  /* 0x3000006fff707230 */ /* 0x000fe40000004100 */
[C---:B------:R-:W-:Y:S01]  /*6450*/  FMUL R28, R78.reuse, R32 ;  /* 0x000000204e1c7220 */ /* 0x040fe20000400000 */
[C---:B------:R-:W-:Y:S01]  /*6460*/  FMUL R29, R78.reuse, R33 ;  /* 0x000000214e1d7220 */ /* 0x040fe20000400000 */
[C---:B------:R-:W-:Y:S01]  /*6470*/  FMUL R32, R78.reuse, R36 ;  /* 0x000000244e207220 */ /* 0x040fe20000400000 */
[----:B------:R-:W-:Y:S01]  /*6480*/  F2FP.F16.E5M2.UNPACK_B R113, R155.H1 ;  /* 0x0000009bff71723e */ /* 0x000fe200030004ff */
[C---:B------:R-:W-:Y:S01]  /*6490*/  FMUL R33, R78.reuse, R37 ;  /* 0x000000254e217220 */ /* 0x040fe20000400000 */
[C---:B------:R-:W-:Y:S01]  /*64a0*/  FMUL R36, R78.reuse, R40 ;  /* 0x000000284e247220 */ /* 0x040fe20000400000 */
[----:B------:R-:W-:Y:S01]  /*64b0*/  F2FP.F16.E5M2.UNPACK_B R115, R156 ;  /* 0x0000009cff73723e */ /* 0x000fe200020004ff */
[C---:B------:R-:W-:Y:S01]  /*64c0*/  FMUL R37, R78.reuse, R41 ;  /* 0x000000294e257220 */ /* 0x040fe20000400000 */
[C---:B------:R-:W-:Y:S01]  /*64d0*/  FMUL R40, R78.reuse, R44 ;  /* 0x0000002c4e287220 */ /* 0x040fe20000400000 */
[----:B------:R-:W-:Y:S01]  /*64e0*/  F2FP.F16.E5M2.UNPACK_B R117, R156.H1 ;  /* 0x0000009cff75723e */ /* 0x000fe200030004ff */
[C---:B------:R-:W-:Y:S01]  /*64f0*/  FMUL R41, R78.reuse, R45 ;  /* 0x0000002d4e297220 */ /* 0x040fe20000400000 */
[----:B------:R-:W-:Y:S02]  /*6500*/  HADD2.F32 R116, -RZ, R115.H1_H1 ;  /* 0x30000073ff747230 */ /* 0x000fe40000004100 */
        /* <DEDUP_REMOVED lines=21> */
[C---:B------:R-:W-:Y:S01]  /*6660*/  FFMA R3, R81.reuse, R84, R3 ;  /* 0x0000005451037223 */ /* 0x040fe20000000003 */
[----:B------:R-:W-:Y:S01]  /*6670*/  F2FP.F16.E5M2.UNPACK_B R131, R160 ;  /* 0x000000a0ff83723e */ /* 0x000fe200020004ff */
[C---:B------:R-:W-:Y:S01]  /*6680*/  FFMA R7, R81.reuse, R86, R7 ;  /* 0x0000005651077223 */ /* 0x040fe20000000007 */
[C---:B------:R-:W-:Y:S01]  /*6690*/  FFMA R4, R81.reuse, R85, R4 ;  /* 0x0000005551047223 */ /* 0x040fe20000000004 */
[----:B------:R-:W-:Y:S01]  /*66a0*/  F2FP.F16.E5M2.UNPACK_B R133, R160.H1 ;  /* 0x000000a0ff85723e */ /* 0x000fe200030004ff */
[----:B------:R-:W-:Y:S01]  /*66b0*/  FFMA R5, R81, R88, R5 ;  /* 0x0000005851057223 */ /* 0x000fe20000000005 */
[----:B------:R-:W-:Y:S01]  /*66c0*/  HADD2.F32 R132, -RZ, R131.H1_H1 ;  /* 0x30000083ff847230 */ /* 0x000fe20000004100 */
[----:B------:R-:W-:Y:S01]  /*66d0*/  F2FP.SATFINITE.E5M2.F32.PACK_AB_MERGE_C R193, R7, R3, RZ ;  /* 0x0000000307c1723e */ /* 0x000fe200048060ff */
[C---:B------:R-:W-:Y:S01]  /*66e0*/  FMUL R6, R78.reuse, R10 ;  /* 0x0000000a4e067220 */ /* 0x040fe20000400000 */
[C---:B------:R-:W-:Y:S01]  /*66f0*/  FMUL R11, R78.reuse, R11 ;  /* 0x0000000b4e0b7220 */ /* 0x040fe20000400000 */
[----:B------:R-:W-:Y:S01]  /*6700*/  FMUL R10, R78, R14 ;  /* 0x0000000e4e0a7220 */ /* 0x000fe20000400000 */
[----:B------:R-:W-:Y:S01]  /*6710*/  F2FP.F16.E5M2.UNPACK_B R135, R161 ;  /* 0x000000a1ff87723e */ /* 0x000fe200020004ff */
[C---:B------:R-:W-:Y:S01]  /*6720*/  FFMA R6, R81.reuse, R87, R6 ;  /* 0x0000005751067223 */ /* 0x040fe20000000006 */
[----:B------:R-:W-:Y:S01]  /*6730*/  F2FP.SATFINITE.E5M2.F32.PACK_AB_MERGE_C R200, R2, R0, R193 ;  /* 0x0000000002c8723e */ /* 0x000fe200048060c1 */
[C---:B------:R-:W-:Y:S01]  /*6740*/  FFMA R11, R81.reuse, R90, R11 ;  /* 0x0000005a510b7223 */ /* 0x040fe2000000000b */
[----:B------:R-:W-:Y:S01]  /*6750*/  IADD3 R193, PT, PT, R186, R199, RZ ;  /* 0x000000c7bac17210 */ /* 0x000fe20007ffe0ff */
[C---:B------:R-:W-:Y:S01]  /*6760*/  FFMA R8, R81.reuse, R89, R8 ;  /* 0x0000005951087223 */ /* 0x040fe20000000008 */
[C---:B------:R-:W-:Y:S01]  /*6770*/  FFMA R9, R81.reuse, R92, R9 ;  /* 0x0000005c51097223 */ /* 0x040fe20000000009 */
[----:B------:R-:W-:Y:S01]  /*6780*/  HADD2.F32 R95, -RZ, R97.H0_H0 ;  /* 0x20000061ff5f7230 */ /* 0x000fe20000004100 */
[----:B------:R-:W-:Y:S01]  /*6790*/  IADD3 R194, PT, PT, R198, R193, RZ ;  /* 0x000000c1c6c27210 */ /* 0x000fe20007ffe0ff */
[----:B------:R-:W-:Y:S01]  /*67a0*/  FFMA R10, R81, R91, R10 ;  /* 0x0000005b510a7223 */ /* 0x000fe2000000000a */
[----:B------:R-:W-:Y:S01]  /*67b0*/  F2FP.SATFINITE.E5M2.F32.PACK_AB_MERGE_C R201, R11, R6, RZ ;  /* 0x000000060bc9723e */ /* 0x000fe200048060ff */
[----:B------:R-:W-:Y:S02]  /*67c0*/  HADD2.F32 R136, -RZ, R135.H1_H1 ;  /* 0x30000087ff887230 */ /* 0x000fe40000004100 */
[C---:B------:R-:W-:Y:S01]  /*67d0*/  FMUL R15, R78.reuse, R15 ;  /* 0x0000000f4e0f7220 */ /* 0x040fe20000400000 */
[----:B------:R-:W-:Y:S01]  /*67e0*/  HADD2.F32 R98, -RZ, R97.H1_H1 ;  /* 0x30000061ff627230 */ /* 0x000fe20000004100 */
[----:B------:R-:W-:Y:S01]  /*67f0*/  F2FP.SATFINITE.E5M2.F32.PACK_AB_MERGE_C R201, R5, R4, R201 ;  /* 0x0000000405c9723e */ /* 0x000fe200048060c9 */
[----:B------:R-:W-:Y:S02]  /*6800*/  HADD2.F32 R97, -RZ, R99.H0_H0 ;  /* 0x20000063ff617230 */ /* 0x000fe40000004100 */
[C---:B------:R-:W-:Y:S01]  /*6810*/  FFMA R15, R81.reuse, R94, R15 ;  /* 0x0000005e510f7223 */ /* 0x040fe2000000000f */
[C---:B------:R-:W-:Y:S01]  /*6820*/  FFMA R12, R81.reuse, R93, R12 ;  /* 0x0000005d510c7223 */ /* 0x040fe2000000000c */
[----:B------:R-:W-:Y:S01]  /*6830*/  FFMA R13, R81, R96, R13 ;  /* 0x00000060510d7223 */ /* 0x000fe2000000000d */
[C---:B------:R-:W-:Y:S01]  /*6840*/  FMUL R14, R78.reuse, R18 ;  /* 0x000000124e0e7220 */ /* 0x040fe20000400000 */
[C---:B------:R-:W-:Y:S01]  /*6850*/  FMUL R19, R78.reuse, R19 ;  /* 0x000000134e137220 */ /* 0x040fe20000400000 */
[--C-:B------:R-:W-:Y:S01]  /*6860*/  HADD2.F32 R99, -RZ, R101.reuse.H0_H0 ;  /* 0x20000065ff637230 */ /* 0x100fe20000004100 */
[----:B------:R-:W-:Y:S01]  /*6870*/  F2FP.SATFINITE.E5M2.F32.PACK_AB_MERGE_C R202, R15, R10, RZ ;  /* 0x0000000a0fca723e */ /* 0x000fe200048060ff */
[C---:B------:R-:W-:Y:S01]  /*6880*/  FFMA R14, R81.reuse, R95, R14 ;  /* 0x0000005f510e7223 */ /* 0x040fe2000000000e */
[C---:B------:R-:W-:Y:S01]  /*6890*/  FFMA R19, R81.reuse, R98, R19 ;  /* 0x0000006251137223 */ /* 0x040fe20000000013 */
[----:B------:R-:W-:Y:S01]  /*68a0*/  FFMA R16, R81, R97, R16 ;  /* 0x0000006151107223 */ /* 0x000fe20000000010 */
[----:B------:R-:W-:Y:S01]  /*68b0*/  F2FP.F16.E5M2.UNPACK_B R137, R161.H1 ;  /* 0x000000a1ff89723e */ /* 0x000fe200030004ff */
[----:B------:R-:W-:Y:S01]  /*68c0*/  HADD2.F32 R102, -RZ, R101.H1_H1 ;  /* 0x30000065ff667230 */ /* 0x000fe20000004100 */
[----:B------:R-:W-:Y:S01]  /*68d0*/  F2FP.SATFINITE.E5M2.F32.PACK_AB_MERGE_C R202, R9, R8, R202 ;  /* 0x0000000809ca723e */ /* 0x000fe200048060ca */
[----:B------:R-:W-:Y:S01]  /*68e0*/  FFMA R17, R81, R100, R17 ;  /* 0x0000006451117223 */ /* 0x000fe20000000011 */
[----:B------:R-:W-:Y:S01]  /*68f0*/  F2FP.SATFINITE.E5M2.F32.PACK_AB_MERGE_C R203, R19, R14, RZ ;  /* 0x0000000e13cb723e */ /* 0x000fe200048060ff */
[----:B------:R-:W-:Y:S02]  /*6900*/  HADD2.F32 R101, -RZ, R103.H0_H0 ;  /* 0x20000067ff657230 */ /* 0x000fe40000004100 */
[C---:B------:R-:W-:Y:S01]  /*6910*/  FMUL R18, R78.reuse, R22 ;  /* 0x000000164e127220 */ /* 0x040fe20000400000 */
[C---:B------:R-:W-:Y:S01]  /*6920*/  FMUL R23, R78.reuse, R23 ;  /* 0x000000174e177220 */ /* 0x040fe20000400000 */
[--C-:B------:R-:W-:Y:S01]  /*6930*/  HADD2.F32 R103, -RZ, R105.reuse.H0_H0 ;  /* 0x20000069ff677230 */ /* 0x100fe20000004100 */
[----:B------:R-:W-:Y:S01]  /*6940*/  F2FP.SATFINITE.E5M2.F32.PACK_AB_MERGE_C R203, R13, R12, R203 ;  /* 0x0000000c0dcb723e */ /* 0x000fe200048060cb */
[C---:B------:R-:W-:Y:S01]  /*6950*/  FFMA R18, R81.reuse, R99, R18 ;  /* 0x0000006351127223 */ /* 0x040fe20000000012 */
[C---:B------:R-:W-:Y:S01]  /*6960*/  FFMA R23, R81.reuse, R102, R23 ;  /* 0x0000006651177223 */ /* 0x040fe20000000017 */
[C---:B------:R-:W-:Y:S01]  /*6970*/  FFMA R20, R81.reuse, R101, R20 ;  /* 0x0000006551147223 */ /* 0x040fe20000000014 */
[----:B------:R-:W-:Y:S01]  /*6980*/  HADD2.F32 R106, -RZ, R105.H1_H1 ;  /* 0x30000069ff6a7230 */ /* 0x000fe20000004100 */
[----:B------:R1:W-:Y:S01]  /*6990*/  STS.128 [R172+UR49+0x8200], R200 ;  /* 0x008200c8ac007988 */ /* 0x0003e20008000c31 */
        /* <DEDUP_REMOVED lines=10> */
[----:B------:R-:W-:Y:S01]  /*6a40*/  F2FP.F16.E5M2.UNPACK_B R139, R162 ;  /* 0x000000a2ff8b723e */ /* 0x000fe200020004ff */
[----:B------:R-:W-:Y:S02]  /*6a50*/  HADD2.F32 R110, -RZ, R109.H1_H1 ;  /* 0x3000006dff6e7230 */ /* 0x000fe40000004100 */
[----:B------:R-:W-:Y:S01]  /*6a60*/  FFMA R25, R81, R108, R25 ;  /* 0x0000006c51197223 */ /* 0x000fe20000000019 */
[----:B------:R-:W-:Y:S01]  /*6a70*/  F2FP.SATFINITE.E5M2.F32.PACK_AB_MERGE_C R209, R27, R22, RZ ;  /* 0x000000161bd1723e */ /* 0x000fe200048060ff */
[----:B------:R-:W-:Y:S02]  /*6a80*/  HADD2.F32 R109, -RZ, R111.H0_H0 ;  /* 0x2000006fff6d7230 */ /* 0x000fe40000004100 */
[C---:B------:R-:W-:Y:S01]  /*6a90*/  FMUL R26, R78.reuse, R30 ;  /* 0x0000001e4e1a7220 */ /* 0x040fe20000400000 */
[----:B------:R-:W-:Y:S01]  /*6aa0*/  HADD2.F32 R140, -RZ, R139.H1_H1 ;  /* 0x3000008bff8c7230 */ /* 0x000fe20000004100 */
[----:B------:R-:W-:Y:S01]  /*6ab0*/  F2FP.SATFINITE.E5M2.F32.PACK_AB_MERGE_C R209, R21, R20, R209 ;  /* 0x0000001415d1723e */ /* 0x000fe200048060d1 */
[C---:B------:R-:W-:Y:S01]  /*6ac0*/  FMUL R31, R78.reuse, R31 ;  /* 0x0000001f4e1f7220 */ /* 0x040fe20000400000 */
[--C-:B------:R-:W-:Y:S02]  /*6ad0*/  HADD2.F32 R111, -RZ, R113.reuse.H0_H0 ;  /* 0x20000071ff6f7230 */ /* 0x100fe40000004100 */
[C---:B------:R-:W-:Y:S01]  /*6ae0*/  FFMA R26, R81.reuse, R107, R26 ;  /* 0x0000006b511a7223 */ /* 0x040fe2000000001a */
[----:B------:R-:W-:Y:S02]  /*6af0*/  HADD2.F32 R114, -RZ, R113.H1_H1 ;  /* 0x30000071ff727230 */ /* 0x000fe40000004100 */
[C---:B------:R-:W-:Y:S01]  /*6b00*/  FFMA R31, R81.reuse, R110, R31 ;  /* 0x0000006e511f7223 */ /* 0x040fe2000000001f */
[C---:B------:R-:W-:Y:S01]  /*6b10*/  FFMA R28, R81.reuse, R109, R28 ;  /* 0x0000006d511c7223 */ /* 0x040fe2000000001c */
[----:B------:R-:W-:Y:S01]  /*6b20*/  F2FP.F16.E5M2.UNPACK_B R141, R162.H1 ;  /* 0x000000a2ff8d723e */ /* 0x000fe200030004ff */
[----:B------:R-:W-:Y:S01]  /*6b30*/  FFMA R29, R81, R112, R29 ;  /* 0x00000070511d7223 */ /* 0x000fe2000000001d */
[----:B------:R-:W-:Y:S01]  /*6b40*/  HADD2.F32 R113, -RZ, R115.H0_H0 ;  /* 0x20000073ff717230 */ /* 0x000fe20000004100 */
[----:B------:R-:W-:Y:S01]  /*6b50*/  F2FP.SATFINITE.E5M2.F32.PACK_AB_MERGE_C R210, R31, R26, RZ ;  /* 0x0000001a1fd2723e */ /* 0x000fe200048060ff */
        /* <DEDUP_REMOVED lines=8> */
[----:B------:R-:W-:Y:S01]  /*6be0*/  FFMA R33, R81, R116, R33 ;  /* 0x0000007451217223 */ /* 0x000fe20000000021 */
[----:B------:R-:W-:Y:S01]  /*6bf0*/  HADD2.F32 R118, -RZ, R117.H1_H1 ;  /* 0x30000075ff767230 */ /* 0x000fe20000004100 */
        /* <DEDUP_REMOVED lines=8> */
[----:B------:R-:W-:Y:S01]  /*6c80*/  HADD2.F32 R122, -RZ, R121.H1_H1 ;  /* 0x30000079ff7a7230 */ /* 0x000fe20000004100 */
[----:B------:R1:W-:Y:S01]  /*6c90*/  STS.128 [R193+0x8010], R208 ;  /* 0x008010d0c1007388 */ /* 0x0003e20000000c00 */
[----:B------:R-:W-:Y:S02]  /*6ca0*/  HADD2.F32 R121, -RZ, R123.H0_H0 ;  /* 0x2000007bff797230 */ /* 0x000fe40000004100 */
[C---:B------:R-:W-:Y:S01]  /*6cb0*/  FFMA R39, R81.reuse, R118, R39 ;  /* 0x0000007651277223 */ /* 0x040fe20000000027 */
[C---:B------:R-:W-:Y:S01]  /*6cc0*/  FFMA R36, R81.reuse, R117, R36 ;  /* 0x0000007551247223 */ /* 0x040fe20000000024 */
[----:B------:R-:W-:Y:S01]  /*6cd0*/  F2FP.F16.E5M2.UNPACK_B R145, R163.H1 ;  /* 0x000000a3ff91723e */ /* 0x000fe200030004ff */
[----:B------:R-:W-:Y:S01]  /*6ce0*/  FFMA R37, R81, R120, R37 ;  /* 0x0000007851257223 */ /* 0x000fe20000000025 */
[C---:B------:R-:W-:Y:S01]  /*6cf0*/  FMUL R38, R78.reuse, R42 ;  /* 0x0000002a4e267220 */ /* 0x040fe20000400000 */
[----:B------:R-:W-:Y:S01]  /*6d00*/  F2FP.SATFINITE.E5M2.F32.PACK_AB_MERGE_C R212, R39, R34, RZ ;  /* 0x0000002227d4723e */ /* 0x000fe200048060ff */
[C---:B------:R-:W-:Y:S01]  /*6d10*/  FMUL R43, R78.reuse, R43 ;  /* 0x0000002b4e2b7220 */ /* 0x040fe20000400000 */
[--C-:B------:R-:W-:Y:S02]  /*6d20*/  HADD2.F32 R123, -RZ, R125.reuse.H0_H0 ;  /* 0x2000007dff7b7230 */ /* 0x100fe40000004100 */
[----:B------:R-:W-:Y:S01]  /*6d30*/  FFMA R38, R81, R119, R38 ;  /* 0x0000007751267223 */ /* 0x000fe20000000026 */
[----:B------:R-:W-:Y:S01]  /*6d40*/  F2FP.SATFINITE.E5M2.F32.PACK_AB_MERGE_C R212, R33, R32, R212 ;  /* 0x0000002021d4723e */ /* 0x000fe200048060d4 */
[C---:B------:R-:W-:Y:S01]  /*6d50*/  FFMA R43, R81.reuse, R122, R43 ;  /* 0x0000007a512b7223 */ /* 0x040fe2000000002b */
[----:B------:R-:W-:Y:S01]  /*6d60*/  FFMA R40, R81, R121, R40 ;  /* 0x0000007951287223 */ /* 0x000fe20000000028 */
[----:B------:R-:W-:Y:S01]  /*6d70*/  ISETP.NE.AND P0, PT, R189, RZ, PT ;  /* 0x000000ffbd00720c */ /* 0x000fe20003f05270 */
[----:B------:R-:W-:Y:S01]  /*6d80*/  FFMA R41, R81, R124, R41 ;  /* 0x0000007c51297223 */ /* 0x000fe20000000029 */
[----:B------:R-:W-:Y:S01]  /*6d90*/  HADD2.F32 R126, -RZ, R125.H1_H1 ;  /* 0x3000007dff7e7230 */ /* 0x000fe20000004100 */
[----:B------:R-:W-:Y:S01]  /*6da0*/  F2FP.SATFINITE.E5M2.F32.PACK_AB_MERGE_C R213, R43, R38, RZ ;  /* 0x000000262bd5723e */ /* 0x000fe200048060ff */
[----:B------:R-:W-:Y:S02]  /*6db0*/  HADD2.F32 R125, -RZ, R127.H0_H0 ;  /* 0x2000007fff7d7230 */ /* 0x000fe40000004100 */
[C---:B------:R-:W-:Y:S01]  /*6dc0*/  FMUL R42, R78.reuse, R46 ;  /* 0x0000002e4e2a7220 */ /* 0x040fe20000400000 */
[----:B------:R-:W-:Y:S01]  /*6dd0*/  FMUL R47, R78, R47 ;  /* 0x0000002f4e2f7220 */ /* 0x000fe20000400000 */
[--C-:B------:R-:W-:Y:S01]  /*6de0*/  HADD2.F32 R127, -RZ, R129.reuse.H0_H0 ;  /* 0x20000081ff7f7230 */ /* 0x100fe20000004100 */
[----:B------:R-:W-:Y:S01]  /*6df0*/  F2FP.SATFINITE.E5M2.F32.PACK_AB_MERGE_C R213, R37, R36, R213 ;  /* 0x0000002425d5723e */ /* 0x000fe200048060d5 */
[C---:B------:R-:W-:Y:S01]  /*6e00*/  FFMA R42, R81.reuse, R123, R42 ;  /* 0x0000007b512a7223 */ /* 0x040fe2000000002a */
[C---:B------:R-:W-:Y:S01]  /*6e10*/  FFMA R47, R81.reuse, R126, R47 ;  /* 0x0000007e512f7223 */ /* 0x040fe2000000002f */
[C---:B------:R-:W-:Y:S01]  /*6e20*/  FFMA R44, R81.reuse, R125, R44 ;  /* 0x0000007d512c7223 */ /* 0x040fe2000000002c */
[----:B------:R-:W-:Y:S01]  /*6e30*/  ISETP.NE.AND P6, PT, R204, RZ, PT ;  /* 0x000000ffcc00720c */ /* 0x000fe20003fc5270 */
[----:B------:R-:W-:Y:S01]  /*6e40*/  FFMA R45, R81, R128, R45 ;  /* 0x00000080512d7223 */ /* 0x000fe2000000002d */
[----:B------:R-:W-:Y:S01]  /*6e50*/  HADD2.F32 R130, -RZ, R129.H1_H1 ;  /* 0x30000081ff827230 */ /* 0x000fe20000004100 */
[----:B------:R-:W-:Y:S01]  /*6e60*/  F2FP.SATFINITE.E5M2.F32.PACK_AB_MERGE_C R214, R47, R42, RZ ;  /* 0x0000002a2fd6723e */ /* 0x000fe200048060ff */
[----:B------:R-:W-:Y:S02]  /*6e70*/  HADD2.F32 R129, -RZ, R131.H0_H0 ;  /* 0x20000083ff817230 */ /* 0x000fe40000004100 */
[C---:B------:R-:W-:Y:S01]  /*6e80*/  FMUL R46, R78.reuse, R50 ;  /* 0x000000324e2e7220 */ /* 0x040fe20000400000 */
[C---:B------:R-:W-:Y:S01]  /*6e90*/  FMUL R51, R78.reuse, R51 ;  /* 0x000000334e337220 */ /* 0x040fe20000400000 */
[--C-:B------:R-:W-:Y:S02]  /*6ea0*/  HADD2.F32 R131, -RZ, R133.reuse.H0_H0 ;  /* 0x20000085ff837230 */ /* 0x100fe40000004100 */
[C---:B------:R-:W-:Y:S01]  /*6eb0*/  FMUL R50, R78.reuse, R54 ;  /* 0x000000364e327220 */ /* 0x040fe20000400000 */
[C---:B------:R-:W-:Y:S01]  /*6ec0*/  FFMA R46, R81.reuse, R127, R46 ;  /* 0x0000007f512e7223 */ /* 0x040fe2000000002e */
[----:B------:R-:W-:Y:S02]  /*6ed0*/  HADD2.F32 R134, -RZ, R133.H1_H1 ;  /* 0x30000085ff867230 */ /* 0x000fe40000004100 */
[C---:B------:R-:W-:Y:S01]  /*6ee0*/  FFMA R51, R81.reuse, R130, R51 ;  /* 0x0000008251337223 */ /* 0x040fe20000000033 */
[----:B------:R-:W-:Y:S02]  /*6ef0*/  HADD2.F32 R133, -RZ, R135.H0_H0 ;  /* 0x20000087ff857230 */ /* 0x000fe40000004100 */
[C---:B------:R-:W-:Y:S01]  /*6f00*/  FMUL R55, R78.reuse, R55 ;  /* 0x000000374e377220 */ /* 0x040fe20000400000 */
[C---:B------:R-:W-:Y:S01]  /*6f10*/  FFMA R48, R81.reuse, R129, R48 ;  /* 0x0000008151307223 */ /* 0x040fe20000000030 */
[C---:B------:R-:W-:Y:S01]  /*6f20*/  FFMA R49, R81.reuse, R132, R49 ;  /* 0x0000008451317223 */ /* 0x040fe20000000031 */
[--C-:B------:R-:W-:Y:S02]  /*6f30*/  HADD2.F32 R135, -RZ, R137.reuse.H0_H0 ;  /* 0x20000089ff877230 */ /* 0x100fe40000004100 */
[C---:B------:R-:W-:Y:S01]  /*6f40*/  FFMA R50, R81.reuse, R131, R50 ;  /* 0x0000008351327223 */ /* 0x040fe20000000032 */
[----:B------:R-:W-:Y:S02]  /*6f50*/  HADD2.F32 R138, -RZ, R137.H1_H1 ;  /* 0x30000089ff8a7230 */ /* 0x000fe40000004100 */
[C---:B------:R-:W-:Y:S01]  /*6f60*/  FMUL R54, R78.reuse, R58 ;  /* 0x0000003a4e367220 */ /* 0x040fe20000400000 */
[----:B------:R-:W-:Y:S02]  /*6f70*/  HADD2.F32 R137, -RZ, R139.H0_H0 ;  /* 0x2000008bff897230 */ /* 0x000fe40000004100 */
[C---:B------:R-:W-:Y:S01]  /*6f80*/  FFMA R55, R81.reuse, R134, R55 ;  /* 0x0000008651377223 */ /* 0x040fe20000000037 */
        /* <DEDUP_REMOVED lines=16> */
[----:B------:R-:W-:Y:S01]  /*7090*/  FFMA R63, R81, R142, R63 ;  /* 0x0000008e513f7223 */ /* 0x000fe2000000003f */
[----:B------:R-:W-:Y:S01]  /*70a0*/  FMUL R67, R78, R67 ;  /* 0x000000434e437220 */ /* 0x000fe20000400000 */
[----:B------:R-:W-:Y:S01]  /*70b0*/  F2FP.SATFINITE.E5M2.F32.PACK_AB_MERGE_C R215, R51, R46, RZ ;  /* 0x0000002e33d7723e */ /* 0x000fe200048060ff */
[C---:B------:R-:W-:Y:S01]  /*70c0*/  FFMA R60, R81.reuse, R141, R60 ;  /* 0x0000008d513c7223 */ /* 0x040fe2000000003c */
[C---:B------:R-:W-:Y:S01]  /*70d0*/  FFMA R61, R81.reuse, R144, R61 ;  /* 0x00000090513d7223 */ /* 0x040fe2000000003d */
[C---:B------:R-:W-:Y:S01]  /*70e0*/  FFMA R62, R81.reuse, R143, R62 ;  /* 0x0000008f513e7223 */ /* 0x040fe2000000003e */
[----:B------:R-:W-:Y:S01]  /*70f0*/  FFMA R67, R81, R146, R67 ;  /* 0x0000009251437223 */ /* 0x000fe20000000043 */
[----:B------:R-:W-:Y:S02]  /*7100*/  F2FP.SATFINITE.E5M2.F32.PACK_AB_MERGE_C R214, R41, R40, R214 ;  /* 0x0000002829d6723e */ /* 0x000fe400048060d6 */
[----:B------:R-:W-:Y:S02]  /*7110*/  F2FP.SATFINITE.E5M2.F32.PACK_AB_MERGE_C R215, R45, R44, R215 ;  /* 0x0000002c2dd7723e */ /* 0x000fe400048060d7 */
[----:B------:R-:W-:Y:S02]  /*7120*/  F2FP.SATFINITE.E5M2.F32.PACK_AB_MERGE_C R216, R55, R50, RZ ;  /* 0x0000003237d8723e */ /* 0x000fe400048060ff */
[----:B------:R-:W-:Y:S01]  /*7130*/  F2FP.SATFINITE.E5M2.F32.PACK_AB_MERGE_C R217, R59, R54, RZ ;  /* 0x000000363bd9723e */ /* 0x000fe200048060ff */
[----:B------:R1:W-:Y:S01]  /*7140*/  STS.128 [R195+0x8020], R212 ;  /* 0x008020d4c3007388 */ /* 0x0003e20000000c00 */
[----:B------:R-:W-:Y:S02]  /*7150*/  F2FP.SATFINITE.E5M2.F32.PACK_AB_MERGE_C R218, R63, R58, RZ ;  /* 0x0000003a3fda723e */ /* 0x000fe400048060ff */
[----:B------:R-:W-:Y:S02]  /*7160*/  F2FP.SATFINITE.E5M2.F32.PACK_AB_MERGE_C R219, R67, R62, RZ ;  /* 0x0000003e43db723e */ /* 0x000fe400048060ff */
[----:B------:R-:W-:Y:S02]  /*7170*/  F2FP.SATFINITE.E5M2.F32.PACK_AB_MERGE_C R216, R49, R48, R216 ;  /* 0x0000003031d8723e */ /* 0x000fe400048060d8 */
[----:B------:R-:W-:Y:S02]  /*7180*/  F2FP.SATFINITE.E5M2.F32.PACK_AB_MERGE_C R217, R53, R52, R217 ;  /* 0x0000003435d9723e */ /* 0x000fe400048060d9 */
[----:B------:R-:W-:Y:S02]  /*7190*/  F2FP.SATFINITE.E5M2.F32.PACK_AB_MERGE_C R218, R57, R56, R218 ;  /* 0x0000003839da723e */ /* 0x000fe400048060da */
[----:B------:R-:W-:Y:S02]  /*71a0*/  F2FP.SATFINITE.E5M2.F32.PACK_AB_MERGE_C R219, R61, R60, R219 ;  /* 0x0000003c3ddb723e */ /* 0x000fe400048060db */
[----:B------:R-:W-:Y:S02]  /*71b0*/  LEA R206, R181, UR49, 0x3 ;  /* 0x00000031b5ce7c11 */ /* 0x000fe4000f8e18ff */
[----:B------:R-:W-:Y:S01]  /*71c0*/  @P6 SHF.L.U32 R207, R180, 0x1f, RZ ;  /* 0x0000001fb4cf6819 */ /* 0x000fe200000006ff */
[----:B------:R1:W-:Y:S01]  /*71d0*/  STS.128 [R194+0x8010], R216 ;  /* 0x008010d8c2007388 */ /* 0x0003e20000000c00 */
[----:B------:R-:W-:Y:S01]  /*71e0*/  @!PT LDS RZ, [RZ] ;  /* 0x00000000fffff984 */ /* 0x000fe20000000800 */
[----:B------:R-:W-:Y:S01]  /*71f0*/  @!PT LDS RZ, [RZ] ;  /* 0x00000000fffff984 */ /* 0x000fe20000000800 */
[----:B------:R-:W-:Y:S01]  /*7200*/  @!PT LDS RZ, [RZ] ;  /* 0x00000000fffff984 */ /* 0x000fe20000000800 */
[----:B------:R-:W-:Y:S01]  /*7210*/  @!PT LDS RZ, [RZ] ;  /* 0x00000000fffff984 */ /* 0x000fe20000000800 */
[----:B------:R2:W-:Y:S07]  /*7220*/  MEMBAR.ALL.CTA ;  /* 0x0000000000007992 */ /* 0x0005ee0000008000 */
[----:B--2---:R-:W2:Y:S02]  /*7230*/  FENCE.VIEW.ASYNC.S ;  /* 0x00000000000073c6 */ /* 0x004ea40000000000 */
[----:B--2---:R-:W-:Y:S06]  /*7240*/  BAR.SYNC.DEFER_BLOCKING 0x1, 0x80 ;  /* 0x0042000000007b1d */ /* 0x004fec0000010000 */
[----:B------:R-:W-:Y:S05]  /*7250*/  @P0 BRA `(.L_x_115) ;  /* 0x0000000000280947 */ /* 0x000fea0003800000 */
[----:B------:R-:W-:Y:S02]  /*7260*/  UIADD3 UR4, UPT, UPT, UR49, 0x8200, URZ ;  /* 0x0000820031047890 */ /* 0x000fe4000fffe0ff */
[----:B------:R-:W-:Y:S01]  /*7270*/  UIADD3 UR6, UP0, UPT, UR52, 0x680, URZ ;  /* 0x0000068034067890 */ /* 0x000fe2000ff1e0ff */
[----:B------:R-:W-:Y:S03]  /*7280*/  UMOV UR43, UR36 ;  /* 0x00000024002b7c82 */ /* 0x000fe60008000000 */
[----:B------:R-:W-:Y:S01]  /*7290*/  MOV R188, UR4 ;  /* 0x0000000400bc7c02 */ /* 0x000fe20008000f00 */
[----:B------:R-:W-:Y:S03]  /*72a0*/  UIADD3.X UR7, UPT, UPT, URZ, UR53, URZ, UP0, !UPT ;  /* 0x00000035ff077290 */ /* 0x000fe600087fe4ff */
[----:B------:R-:W-:Y:S11]  /*72b0*/  R2UR UR40, R188 ;  /* 0x00000000bc2872ca */ /* 0x000ff600000e0000 */
[----:B------:R-:W-:Y:S02]  /*72c0*/  @!UPT UIADD3 URZ, UPT, UPT, URZ, URZ, URZ ;  /* 0x000000fffffff290 */ /* 0x000fe4000fffe0ff */
[----:B------:R2:W-:Y:S01]  /*72d0*/  UTMASTG.3D [UR40], [UR6] ;  /* 0x00000028060073b5 */ /* 0x0005e20008010000 */
[----:B------:R0:W-:Y:S01]  /*72e0*/  UTMACMDFLUSH ;  /* 0x00000000000079b7 */ /* 0x0001e20000000000 */
[----:B--2---:R-:W-:Y:S04]  /*72f0*/  DEPBAR.LE SB0, 0x1 ;  /* 0x000080400000791a */ /* 0x004fe80000000000 */
.L_x_115:
[----:B------:R-:W-:Y:S05]  /*7300*/  BSYNC.RECONVERGENT B0 ;  /* 0x0000000000007941 */ /* 0x000fea0003800200 */
.L_x_114:
[----:B------:R-:W-:Y:S06]  /*7310*/  BAR.SYNC.DEFER_BLOCKING 0x1, 0x80 ;  /* 0x0042000000007b1d */ /* 0x000fec0000010000 */
[----:B------:R-:W2:Y:S01]  /*7320*/  @P6 SYNCS.PHASECHK.TRANS64.TRYWAIT P0, [R206+URZ+0x30], R207 ;  /* 0x000030cfce0065a7 */ /* 0x000ea200080011ff */
[----:B------:R-:W-:Y:S01]  /*7330*/  BSSY B1, `(.L_x_116) ;  /* 0x0000023000017945 */ /* 0x000fe20003800000 */
[----:B--2---:R-:W-:Y:S03]  /*7340*/  @P6 SEL R196, RZ, 0x1, !P0 ;  /* 0x00000001ffc46807 */ /* 0x004fe60004000000 */
[----:B------:R-:W-:Y:S05]  /*7350*/  @!P6 BRA `(.L_x_117) ;  /* 0x000000000080e947 */ /* 0x000fea0003800000 */
[----:B------:R-:W-:Y:S01]  /*7360*/  ISETP.NE.AND P1, PT, R197, RZ, PT ;  /* 0x000000ffc500720c */ /* 0x000fe20003f25270 */
[----:B------:R-:W-:Y:S01]  /*7370*/  BSSY B0, `(.L_x_118) ;  /* 0x000000a000007945 */ /* 0x000fe20003800000 */
[----:B------:R-:W-:Y:S11]  /*7380*/  ISETP.NE.AND P0, PT, R196, RZ, PT ;  /* 0x000000ffc400720c */ /* 0x000ff60003f05270 */
[----:B------:R-:W-:Y:S04]  /*7390*/  @P1 IMAD R0, R181, 0x2000, R186 ;  /* 0x00002000b5001824 */ /* 0x000fe800078e02ba */
[C---:B------:R-:W-:Y:S01]  /*73a0*/  @P1 IMAD.IADD R5, R0.reuse, 0x1, R199 ;  /* 0x0000000100051824 */ /* 0x040fe200078e02c7 */
[----:B------:R-:W-:Y:S03]  /*73b0*/  @P1 IADD3 R4, PT, PT, R0, R205, RZ ;  /* 0x000000cd00041210 */ /* 0x000fe60007ffe0ff */
[----:B------:R-:W-:Y:S01]  /*73c0*/  @P1 IMAD.IADD R2, R198, 0x1, R5 ;  /* 0x00000001c6021824 */ /* 0x000fe200078e0205 */
[----:B------:R-:W-:Y:S06]  /*73d0*/  @P0 BRA `(.L_x_119) ;  /* 0x00000000000c0947 */ /* 0x000fec0003800000 */
[----:B------:R-:W-:Y:S04]  /*73e0*/  SHF.L.U32 R3, R180, 0x1f, RZ ;  /* 0x0000001fb4037819 */ /* 0x000fe800000006ff */
[----:B------:R-:W2:Y:S02]  /*73f0*/  SYNCS.PHASECHK.TRANS64.TRYWAIT P0, [R206+URZ+0x30], R3 ;  /* 0x00003003ce0075a7 */ /* 0x000ea400080011ff */
[----:B--2---:R-:W-:Y:S05]  /*7400*/  @!P0 BRA `(.L_x_120) ;  /* 0x0000004c00008947 */ /* 0x004fea0003800000 */
.L_x_119:
[----:B------:R-:W-:Y:S05]  /*7410*/  BSYNC B0 ;  /* 0x0000000000007941 */ /* 0x000fea0003800000 */
.L_x_118:
[----:B------:R-:W-:Y:S01]  /*7420*/  ISETP.NE.AND P0, PT, R197, RZ, PT ;  /* 0x000000ffc500720c */ /* 0x000fe20003f05270 */
[----:B--2---:R-:W-:Y:S02]  /*7430*/  VIADD R206, R206, 0x50 ;  /* 0x00000050cece7836 */ /* 0x004fe40000000000 */
[----:B------:R-:W-:Y:S02]  /*7440*/  IMAD.U32 R3, RZ, RZ, UR37 ;  /* 0x00000025ff037e24 */ /* 0x000fe4000f8e00ff */
[----:B------:R-:W-:Y:S03]  /*7450*/  VIADD R181, R181, 0x1 ;  /* 0x00000001b5b57836 */ /* 0x000fe60000000000 */
[----:B------:R-:W-:Y:S05]  /*7460*/  PRMT R3, R3, 0x654, R206 ;  /* 0x0000065403037816 */ /* 0x000fea00000000ce */
[----:B------:R2:W3:Y:S04]  /*7470*/  @P0 LDS.128 R148, [R0] ;  /* 0x0000000000940984 */ /* 0x0004e80000000c00 */
[----:B------:R2:W4:Y:S04]  /*7480*/  @P0 LDS.128 R156, [R4+0x20] ;  /* 0x00002000049c0984 */ /* 0x0005280000000c00 */
        /* <DEDUP_REMOVED lines=9> */
[----:B------:R-:W-:Y:S01]  /*7520*/  SEL R181, R181, RZ, P0 ;  /* 0x000000ffb5b57207 */ /* 0x000fe20000000000 */
[----:B-----5:R5:W-:Y:S02]  /*7530*/  SYNCS.ARRIVE.TRANS64.RED.A1T0 RZ, [R3+URZ], RZ ;  /* 0x000000ff03ff79a7 */ /* 0x020be400081004ff */
[----:B-----5:R-:W-:Y:S04]  /*7540*/  SEL R3, RZ, 0x1, P0 ;  /* 0x00000001ff037807 */ /* 0x020fe80000000000 */
[----:B--234-:R-:W-:Y:S02]  /*7550*/  LOP3.LUT R180, R180, R3, RZ, 0x3c, !PT ;  /* 0x00000003b4b47212 */ /* 0x01cfe400078e3cff */
.L_x_117:
[----:B------:R-:W-:Y:S05]  /*7560*/  BSYNC B1 ;  /* 0x0000000000017941 */ /* 0x000fea0003800000 */
.L_x_116:
[----:B------:R-:W-:Y:S01]  /*7570*/  VIADD R0, R80, 0x40 ;  /* 0x0000004050007836 */ /* 0x000fe20000000000 */
[----:B------:R-:W-:Y:S04]  /*7580*/  BSSY.RECONVERGENT B6, `(.L_x_121) ;  /* 0x0000015000067945 */ /* 0x000fe80003800200 */
[----:B------:R-:W-:Y:S04]  /*7590*/  SHF.R.U32.HI R0, RZ, 0x15, R0 ;  /* 0x00000015ff007819 */ /* 0x000fe80000011600 */
[----:B------:R-:W-:Y:S11]  /*75a0*/  LOP3.LUT P0, RZ, R0, 0x3, R173, 0x48, !PT ;  /* 0x0000000300ff7812 */ /* 0x000ff600078048ad */
[----:B------:R-:W-:Y:S02]  /*75b0*/  @!UPT UIADD3 URZ, UPT, UPT, URZ, URZ, URZ ;  /* 0x000000fffffff290 */ /* 0x000fe4000fffe0ff */
[----:B------:R-:W-:Y:S05]  /*75c0*/  @!P0 BRA `(.L_x_122) ;  /* 0x0000000000408947 */ /* 0x000fea0003800000 */
[----:B------:R-:W2:Y:S01]  /*75d0*/  LDCU.64 UR8, c[0x4][0x78] ;  /* 0x01000f00ff0877ac */ /* 0x000ea20008000a00 */
[----:B------:R-:W-:Y:S01]  /*75e0*/  MOV R3, 0x0 ;  /* 0x0000000000037802 */ /* 0x000fe20000000f00 */
[----:B------:R-:W-:Y:S02]  /*75f0*/  HFMA2 R12, -RZ, RZ, 0, 5.9604644775390625e-08 ;  /* 0x00000001ff0c7431 */ /* 0x000fe400000001ff */
[----:B------:R-:W-:Y:S02]  /*7600*/  IMAD.MOV.U32 R8, RZ, RZ, 0x192 ;  /* 0x00000192ff087424 */ /* 0x000fe400078e00ff */
[----:B------:R-:W-:Y:S01]  /*7610*/  IMAD.MOV.U32 R13, RZ, RZ, RZ ;  /* 0x000000ffff0d7224 */ /* 0x000fe200078e00ff */
[----:B------:R-:W3:Y:S01]  /*7620*/  LDCU.64 UR6, c[0x4][0x80] ;  /* 0x01001000ff0677ac */ /* 0x000ee20008000a00 */
[----:B------:R-:W4:Y:S01]  /*7630*/  LDC.64 R2, c[0x4][R3] ;  /* 0x0100000003027b82 */ /* 0x000f220000000a00 */
[----:B------:R-:W5:Y:S01]  /*7640*/  LDCU.64 UR4, c[0x4][0x18] ;  /* 0x01000300ff0477ac */ /* 0x000f620008000a00 */
[----:B--2---:R-:W-:Y:S01]  /*7650*/  MOV R5, UR9 ;  /* 0x0000000900057c02 */ /* 0x004fe20008000f00 */
[----:B------:R-:W-:Y:S01]  /*7660*/  IMAD.U32 R4, RZ, RZ, UR8 ;  /* 0x00000008ff047e24 */ /* 0x000fe2000f8e00ff */
[----:B---3--:R-:W-:Y:S01]  /*7670*/  MOV R7, UR7 ;  /* 0x0000000700077c02 */ /* 0x008fe20008000f00 */
[----:B------:R-:W-:Y:S01]  /*7680*/  IMAD.U32 R6, RZ, RZ, UR6 ;  /* 0x00000006ff067e24 */ /* 0x000fe2000f8e00ff */
[----:B-----5:R-:W-:Y:S01]  /*7690*/  MOV R11, UR5 ;  /* 0x00000005000b7c02 */ /* 0x020fe20008000f00 */
[----:B------:R-:W-:Y:S02]  /*76a0*/  IMAD.U32 R10, RZ, RZ, UR4 ;  /* 0x00000004ff0a7e24 */ /* 0x000fe4000f8e00ff */
[----:B------:R-:W-:Y:S07]  /*76b0*/  LEPC R20, `(.L_x_122) ;  /* 0x000000001014794e */ /* 0x000fee0000000000 */
[----:B-1--4-:R-:W-:Y:S05]  /*76c0*/  CALL.ABS.NOINC R2 ;  /* 0x0000000002007343 */ /* 0x012fea0003c00000 */
.L_x_122:
[----:B------:R-:W-:Y:S05]  /*76d0*/  BSYNC.RECONVERGENT B6 ;  /* 0x0000000000067941 */ /* 0x000fea0003800200 */
.L_x_121:
[----:B------:R-:W-:Y:S01]  /*76e0*/  F2FP.F16.E5M2.UNPACK_B R4, R149 ;  /* 0x00000095ff04723e */ /* 0x000fe200020004ff */
[----:B------:R-:W-:Y:S05]  /*76f0*/  WARPSYNC.ALL ;  /* 0x0000000000007948 */ /* 0x000fea0003800000 */
[----:B------:R-:W-:Y:S01]  /*7700*/  R2UR UR4, R80 ;  /* 0x00000000500472ca */ /* 0x000fe200000e0000 */
[--C-:B------:R-:W-:Y:S01]  /*7710*/  HADD2.F32 R88, -RZ, R4.reuse.H0_H0 ;  /* 0x20000004ff587230 */ /* 0x100fe20000004100 */
[-C--:B------:R-:W-:Y:S01]  /*7720*/  F2FP.F16.E5M2.UNPACK_B R0, R148.reuse ;  /* 0x00000094ff00723e */ /* 0x080fe200020004ff */
[----:B------:R-:W-:Y:S01]  /*7730*/  HADD2.F32 R83, -RZ, R4.H1_H1 ;  /* 0x30000004ff537230 */ /* 0x000fe20000004100 */
[----:B------:R-:W-:Y:S01]  /*7740*/  F2FP.F16.E5M2.UNPACK_B R4, R151 ;  /* 0x00000097ff04723e */ /* 0x000fe200020004ff */
[----:B------:R-:W-:Y:S01]  /*7750*/  BSSY.RECONVERGENT B0, `(.L_x_123) ;  /* 0x0000116000007945 */ /* 0x000fe20003800200 */
[----:B------:R-:W-:Y:S01]  /*7760*/  F2FP.F16.E5M2.UNPACK_B R3, R148.H1 ;  /* 0x00000094ff03723e */ /* 0x000fe200030004ff */
[--C-:B------:R-:W-:Y:S01]  /*7770*/  HADD2.F32 R2, -RZ, R0.reuse.H0_H0 ;  /* 0x20000000ff027230 */ /* 0x100fe20000004100 */
[----:B-1----:R-:W-:Y:S01]  /*7780*/  F2FP.F16.E5M2.UNPACK_B R135, R162 ;  /* 0x000000a2ff87723e */ /* 0x002fe200020004ff */
[----:B------:R-:W-:Y:S01]  /*7790*/  HADD2.F32 R82, -RZ, R0.H1_H1 ;  /* 0x30000000ff527230 */ /* 0x000fe20000004100 */
[----:B------:R-:W-:Y:S01]  /*77a0*/  F2FP.F16.E5M2.UNPACK_B R0, R149.H1 ;  /* 0x00000095ff00723e */ /* 0x000fe200030004ff */
[--C-:B------:R-:W-:Y:S01]  /*77b0*/  HADD2.F32 R84, -RZ, R3.reuse.H0_H0 ;  /* 0x20000003ff547230 */ /* 0x100fe20000004100 */
[----:B------:R-:W-:Y:S01]  /*77c0*/  F2FP.F16.E5M2.UNPACK_B R125, R159.H1 ;  /* 0x0000009fff7d723e */ /* 0x000fe200030004ff */
[----:B------:R-:W-:Y:S01]  /*77d0*/  HADD2.F32 R86, -RZ, R3.H1_H1 ;  /* 0x30000003ff567230 */ /* 0x000fe20000004100 */
[-C--:B------:R-:W-:Y:S01]  /*77e0*/  F2FP.F16.E5M2.UNPACK_B R3, R150.reuse ;  /* 0x00000096ff03723e */ /* 0x080fe200020004ff */
[--C-:B------:R-:W-:Y:S01]  /*77f0*/  HADD2.F32 R90, -RZ, R0.reuse.H0_H0 ;  /* 0x20000000ff5a7230 */ /* 0x100fe20000004100 */
[----:B------:R-:W-:Y:S01]  /*7800*/  ISETP.NE.AND P0, PT, R189, RZ, PT ;  /* 0x000000ffbd00720c */ /* 0x000fe20003f05270 */
[----:B------:R-:W-:Y:S01]  /*7810*/  HADD2.F32 R85, -RZ, R0.H1_H1 ;  /* 0x30000000ff557230 */ /* 0x000fe20000004100 */
[----:B------:R-:W-:Y:S01]  /*7820*/  F2FP.F16.E5M2.UNPACK_B R0, R150.H1 ;  /* 0x00000096ff00723e */ /* 0x000fe200030004ff */
[--C-:B------:R-:W-:Y:S01]  /*7830*/  HADD2.F32 R92, -RZ, R3.reuse.H0_H0 ;  /* 0x20000003ff5c7230 */ /* 0x100fe20000004100 */
[----:B------:R-:W-:Y:S01]  /*7840*/  ISETP.NE.AND P6, PT, R204, RZ, PT ;  /* 0x000000ffcc00720c */ /* 0x000fe20003fc5270 */
[----:B------:R-:W-:Y:S01]  /*7850*/  HADD2.F32 R87, -RZ, R3.H1_H1 ;  /* 0x30000003ff577230 */ /* 0x000fe20000004100 */
[----:B------:R-:W-:Y:S01]  /*7860*/  F2FP.F16.E5M2.UNPACK_B R3, R151.H1 ;  /* 0x00000097ff03723e */ /* 0x000fe200030004ff */
[--C-:B------:R-:W-:Y:S02]  /*7870*/  HADD2.F32 R94, -RZ, R0.reuse.H0_H0 ;  /* 0x20000000ff5e7230 */ /* 0x100fe40000004100 */
[----:B------:R-:W-:Y:S01]  /*7880*/  HADD2.F32 R89, -RZ, R0.H1_H1 ;  /* 0x30000000ff597230 */ /* 0x000fe20000004100 */
[-C--:B------:R-:W-:Y:S01]  /*7890*/  F2FP.F16.E5M2.UNPACK_B R0, R152.reuse ;  /* 0x00000098ff00723e */ /* 0x080fe200020004ff */
[--C-:B------:R-:W-:Y:S02]  /*78a0*/  HADD2.F32 R96, -RZ, R4.reuse.H0_H0 ;  /* 0x20000004ff607230 */ /* 0x100fe40000004100 */
[----:B------:R-:W-:Y:S01]  /*78b0*/  HADD2.F32 R91, -RZ, R4.H1_H1 ;  /* 0x30000004ff5b7230 */ /* 0x000fe20000004100 */
[-C--:B------:R-:W-:Y:S01]  /*78c0*/  F2FP.F16.E5M2.UNPACK_B R4, R153.reuse ;  /* 0x00000099ff04723e */ /* 0x080fe200020004ff */
[--C-:B------:R-:W-:Y:S02]  /*78d0*/  HADD2.F32 R100, -RZ, R0.reuse.H0_H0 ;  /* 0x20000000ff647230 */ /* 0x100fe40000004100 */
[----:B------:R-:W-:Y:S01]  /*78e0*/  HADD2.F32 R95, -RZ, R0.H1_H1 ;  /* 0x30000000ff5f7230 */ /* 0x000fe20000004100 */
[----:B------:R-:W-:Y:S01]  /*78f0*/  F2FP.F16.E5M2.UNPACK_B R0, R153.H1 ;  /* 0x00000099ff00723e */ /* 0x000fe200030004ff */
[--C-:B------:R-:W-:Y:S02]  /*7900*/  HADD2.F32 R98, -RZ, R3.reuse.H0_H0 ;  /* 0x20000003ff627230 */ /* 0x100fe40000004100 */
[----:B------:R-:W-:Y:S01]  /*7910*/  HADD2.F32 R93, -RZ, R3.H1_H1 ;  /* 0x30000003ff5d7230 */ /* 0x000fe20000004100 */
[----:B------:R-:W-:Y:S01]  /*7920*/  F2FP.F16.E5M2.UNPACK_B R3, R152.H1 ;  /* 0x00000098ff03723e */ /* 0x000fe200030004ff */
[--C-:B------:R-:W-:Y:S02]  /*7930*/  HADD2.F32 R106, -RZ, R0.reuse.H0_H0 ;  /* 0x20000000ff6a7230 */ /* 0x100fe40000004100 */
[----:B------:R-:W-:Y:S01]  /*7940*/  HADD2.F32 R101, -RZ, R0.H1_H1 ;  /* 0x30000000ff657230 */ /* 0x000fe20000004100 */
[-C--:B------:R-:W-:Y:S01]  /*7950*/  F2FP.F16.E5M2.UNPACK_B R0, R154.reuse.H1 ;  /* 0x0000009aff00723e */ /* 0x080fe200030004ff */
[--C-:B------:R-:W-:Y:S02]  /*7960*/  HADD2.F32 R104, -RZ, R4.reuse.H0_H0 ;  /* 0x20000004ff687230 */ /* 0x100fe40000004100 */
[----:B------:R-:W-:Y:S01]  /*7970*/  HADD2.F32 R99, -RZ, R4.H1_H1 ;  /* 0x30000004ff637230 */ /* 0x000fe20000004100 */
[----:B------:R-:W-:Y:S01]  /*7980*/  F2FP.F16.E5M2.UNPACK_B R4, R155 ;  /* 0x0000009bff04723e */ /* 0x000fe200020004ff */
[--C-:B------:R-:W-:Y:S02]  /*7990*/  HADD2.F32 R102, -RZ, R3.reuse.H0_H0 ;  /* 0x20000003ff667230 */ /* 0x100fe40000004100 */
[----:B------:R-:W-:Y:S01]  /*79a0*/  HADD2.F32 R97, -RZ, R3.H1_H1 ;  /* 0x30000003ff617230 */ /* 0x000fe20000004100 */
[----:B------:R-:W-:Y:S01]  /*79b0*/  F2FP.F16.E5M2.UNPACK_B R3, R154 ;  /* 0x0000009aff03723e */ /* 0x000fe200020004ff */
[--C-:B------:R-:W-:Y:S02]  /*79c0*/  HADD2.F32 R110, -RZ, R0.reuse.H0_H0 ;  /* 0x20000000ff6e7230 */ /* 0x100fe40000004100 */
[----:B------:R-:W-:Y:S01]  /*79d0*/  HADD2.F32 R105, -RZ, R0.H1_H1 ;  /* 0x30000000ff697230 */ /* 0x000fe20000004100 */
[-C--:B------:R-:W-:Y:S01]  /*79e0*/  F2FP.F16.E5M2.UNPACK_B R0, R156.reuse ;  /* 0x0000009cff00723e */ /* 0x080fe200020004ff */
[--C-:B------:R-:W-:Y:S02]  /*79f0*/  HADD2.F32 R112, -RZ, R4.reuse.H0_H0 ;  /* 0x20000004ff707230 */ /* 0x100fe40000004100 */
[----:B------:R-:W-:Y:S01]  /*7a00*/  HADD2.F32 R107, -RZ, R4.H1_H1 ;  /* 0x30000004ff6b7230 */ /* 0x000fe20000004100 */
[----:B------:R-:W-:Y:S01]  /*7a10*/  F2FP.F16.E5M2.UNPACK_B R4, R157 ;  /* 0x0000009dff04723e */ /* 0x000fe200020004ff */
[--C-:B------:R-:W-:Y:S02]  /*7a20*/  HADD2.F32 R108, -RZ, R3.reuse.H0_H0 ;  /* 0x20000003ff6c7230 */ /* 0x100fe40000004100 */
[----:B------:R-:W-:Y:S01]  /*7a30*/  HADD2.F32 R103, -RZ, R3.H1_H1 ;  /* 0x30000003ff677230 */ /* 0x000fe20000004100 */
[----:B------:R-:W-:Y:S01]  /*7a40*/  F2FP.F16.E5M2.UNPACK_B R3, R155.H1 ;  /* 0x0000009bff03723e */ /* 0x000fe200030004ff */
[--C-:B------:R-:W-:Y:S02]  /*7a50*/  HADD2.F32 R116, -RZ, R0.reuse.H0_H0 ;  /* 0x20000000ff747230 */ /* 0x100fe40000004100 */
[----:B------:R-:W-:Y:S01]  /*7a60*/  HADD2.F32 R111, -RZ, R0.H1_H1 ;  /* 0x30000000ff6f7230 */ /* 0x000fe20000004100 */
[----:B------:R-:W-:Y:S01]  /*7a70*/  F2FP.F16.E5M2.UNPACK_B R0, R156.H1 ;  /* 0x0000009cff00723e */ /* 0x000fe200030004ff */
[--C-:B------:R-:W-:Y:S02]  /*7a80*/  HADD2.F32 R120, -RZ, R4.reuse.H0_H0 ;  /* 0x20000004ff787230 */ /* 0x100fe40000004100 */
[----:B------:R-:W-:Y:S02]  /*7a90*/  HADD2.F32 R115, -RZ, R4.H1_H1 ;  /* 0x30000004ff737230 */ /* 0x000fe40000004100 */
[--C-:B------:R-:W-:Y:S01]  /*7aa0*/  HADD2.F32 R114, -RZ, R3.reuse.H0_H0 ;  /* 0x20000003ff727230 */ /* 0x100fe20000004100 */
[----:B------:R-:W1:Y:S01]  /*7ab0*/  LDTM.x64 R4, tmem[UR4+0x40] ;  /* 0x00004004000479ee */ /* 0x000e620008340000 */
[----:B------:R-:W-:Y:S01]  /*7ac0*/  HADD2.F32 R109, -RZ, R3.H1_H1 ;  /* 0x30000003ff6d7230 */ /* 0x000fe20000004100 */
[----:B------:R-:W-:Y:S01]  /*7ad0*/  F2FP.F16.E5M2.UNPACK_B R3, R157.H1 ;  /* 0x0000009dff03723e */ /* 0x000fe200030004ff */
        /* <DEDUP_REMOVED lines=14> */
[----:B------:R-:W-:Y:S01]  /*7bc0*/  F2FP.F16.E5M2.UNPACK_B R0, R160.H1 ;  /* 0x000000a0ff00723e */ /* 0x000fe200030004ff */
[--C-:B------:R-:W-:Y:S02]  /*7bd0*/  HADD2.F32 R132, -RZ, R3.reuse.H0_H0 ;  /* 0x20000003ff847230 */ /* 0x100fe40000004100 */
[C---:B-1----:R-:W-:Y:S01]  /*7be0*/  FMUL R7, R78.reuse, R7 ;  /* 0x000000074e077220 */ /* 0x042fe20000400000 */
        /* <DEDUP_REMOVED lines=10> */
[C---:B------:R-:W-:Y:S01]  /*7c90*/  FMUL R0, R78.reuse, R4 ;  /* 0x000000044e007220 */ /* 0x040fe20000400000 */
[--C-:B------:R-:W-:Y:S01]  /*7ca0*/  HADD2.F32 R140, -RZ, R135.reuse.H0_H0 ;  /* 0x20000087ff8c7230 */ /* 0x100fe20000004100 */
[----:B------:R-:W-:Y:S01]  /*7cb0*/  F2FP.F16.E5M2.UNPACK_B R4, R163 ;  /* 0x000000a3ff04723e */ /* 0x000fe200020004ff */
[----:B------:R-:W-:Y:S02]  /*7cc0*/  HADD2.F32 R135, -RZ, R135.H1_H1 ;  /* 0x30000087ff877230 */ /* 0x000fe40000004100 */
[C---:B------:R-:W-:Y:S01]  /*7cd0*/  FFMA R0, R81.reuse, R2, R0 ;  /* 0x0000000251007223 */ /* 0x040fe20000000000 */
[C---:B------:R-:W-:Y:S01]  /*7ce0*/  FMUL R2, R78.reuse, R5 ;  /* 0x000000054e027220 */ /* 0x040fe20000400000 */
[--C-:B------:R-:W-:Y:S01]  /*7cf0*/  HADD2.F32 R142, -RZ, R3.reuse.H0_H0 ;  /* 0x20000003ff8e7230 */ /* 0x100fe20000004100 */
[----:B------:R-:W-:Y:S01]  /*7d00*/  F2FP.F16.E5M2.UNPACK_B R5, R163.H1 ;  /* 0x000000a3ff05723e */ /* 0x000fe200030004ff */
[----:B------:R-:W-:Y:S02]  /*7d10*/  HADD2.F32 R137, -RZ, R3.H1_H1 ;  /* 0x30000003ff897230 */ /* 0x000fe40000004100 */
[C---:B------:R-:W-:Y:S01]  /*7d20*/  FFMA R2, R81.reuse, R82, R2 ;  /* 0x0000005251027223 */ /* 0x040fe20000000002 */
[--C-:B------:R-:W-:Y:S02]  /*7d30*/  HADD2.F32 R82, -RZ, R4.reuse.H0_H0 ;  /* 0x20000004ff527230 */ /* 0x100fe40000004100 */
[C---:B------:R-:W-:Y:S01]  /*7d40*/  FMUL R3, R78.reuse, R6 ;  /* 0x000000064e037220 */ /* 0x040fe20000400000 */
[----:B------:R-:W-:Y:S02]  /*7d50*/  HADD2.F32 R139, -RZ, R4.H1_H1 ;  /* 0x30000004ff8b7230 */ /* 0x000fe40000004100 */
[C---:B------:R-:W-:Y:S01]  /*7d60*/  FMUL R4, R78.reuse, R9 ;  /* 0x000000094e047220 */ /* 0x040fe20000400000 */
[--C-:B------:R-:W-:Y:S02]  /*7d70*/  HADD2.F32 R141, -RZ, R5.reuse.H1_H1 ;  /* 0x30000005ff8d7230 */ /* 0x100fe40000004100 */
[C---:B------:R-:W-:Y:S01]  /*7d80*/  FFMA R3, R81.reuse, R84, R3 ;  /* 0x0000005451037223 */ /* 0x040fe20000000003 */
[----:B------:R-:W-:Y:S01]  /*7d90*/  FFMA R7, R81, R86, R7 ;  /* 0x0000005651077223 */ /* 0x000fe20000000007 */
[----:B------:R-:W-:Y:S02]  /*7da0*/  HADD2.F32 R84, -RZ, R5.H0_H0 ;  /* 0x20000005ff547230 */ /* 0x000fe40000004100 */
[C---:B------:R-:W-:Y:S01]  /*7db0*/  FMUL R5, R78.reuse, R10 ;  /* 0x0000000a4e057220 */ /* 0x040fe20000400000 */
[C---:B------:R-:W-:Y:S01]  /*7dc0*/  FMUL R6, R78.reuse, R11 ;  /* 0x0000000b4e067220 */ /* 0x040fe20000400000 */
[C---:B------:R-:W-:Y:S01]  /*7dd0*/  FMUL R11, R78.reuse, R16 ;  /* 0x000000104e0b7220 */ /* 0x040fe20000400000 */
[----:B------:R-:W-:Y:S01]  /*7de0*/  F2FP.SATFINITE.E5M2.F32.PACK_AB_MERGE_C R143, R7, R3, RZ ;  /* 0x00000003078f723e */ /* 0x000fe200048060ff */
[C---:B------:R-:W-:Y:S01]  /*7df0*/  FMUL R3, R78.reuse, R8 ;  /* 0x000000084e037220 */ /* 0x040fe20000400000 */
[C---:B------:R-:W-:Y:S01]  /*7e00*/  FMUL R7, R78.reuse, R12 ;  /* 0x0000000c4e077220 */ /* 0x040fe20000400000 */
[C---:B------:R-:W-:Y:S01]  /*7e10*/  FMUL R8, R78.reuse, R13 ;  /* 0x0000000d4e087220 */ /* 0x040fe20000400000 */
[C---:B------:R-:W-:Y:S01]  /*7e20*/  FMUL R12, R78.reuse, R17 ;  /* 0x000000114e0c7220 */ /* 0x040fe20000400000 */
[C---:B------:R-:W-:Y:S01]  /*7e30*/  FFMA R3, R81.reuse, R88, R3 ;  /* 0x0000005851037223 */ /* 0x040fe20000000003 */
[C---:B------:R-:W-:Y:S01]  /*7e40*/  FFMA R4, R81.reuse, R83, R4 ;  /* 0x0000005351047223 */ /* 0x040fe20000000004 */
[C---:B------:R-:W-:Y:S01]  /*7e50*/  FFMA R5, R81.reuse, R90, R5 ;  /* 0x0000005a51057223 */ /* 0x040fe20000000005 */
[C---:B------:R-:W-:Y:S01]  /*7e60*/  FFMA R6, R81.reuse, R85, R6 ;  /* 0x0000005551067223 */ /* 0x040fe20000000006 */
[C---:B------:R-:W-:Y:S01]  /*7e70*/  FFMA R7, R81.reuse, R92, R7 ;  /* 0x0000005c51077223 */ /* 0x040fe20000000007 */
[C---:B------:R-:W-:Y:S01]  /*7e80*/  FFMA R8, R81.reuse, R87, R8 ;  /* 0x0000005751087223 */ /* 0x040fe20000000008 */
[C---:B------:R-:W-:Y:S01]  /*7e90*/  FMUL R16, R78.reuse, R21 ;  /* 0x000000154e107220 */ /* 0x040fe20000400000 */
[----:B------:R-:W-:Y:S01]  /*7ea0*/  FMUL R9, R78, R14 ;  /* 0x0000000e4e097220 */ /* 0x000fe20000400000 */
[----:B------:R-:W-:Y:S01]  /*7eb0*/  F2FP.SATFINITE.E5M2.F32.PACK_AB_MERGE_C R5, R6, R5, RZ ;  /* 0x000000050605723e */ /* 0x000fe200048060ff */
[C---:B------:R-:W-:Y:S01]  /*7ec0*/  FMUL R10, R78.reuse, R15 ;  /* 0x0000000f4e0a7220 */ /* 0x040fe20000400000 */
[C---:B------:R-:W-:Y:S01]  /*7ed0*/  FMUL R15, R78.reuse, R20 ;  /* 0x000000144e0f7220 */ /* 0x040fe20000400000 */
[C---:B------:R-:W-:Y:S01]  /*7ee0*/  FFMA R9, R81.reuse, R94, R9 ;  /* 0x0000005e51097223 */ /* 0x040fe20000000009 */
[C---:B------:R-:W-:Y:S01]  /*7ef0*/  FMUL R20, R78.reuse, R25 ;  /* 0x000000194e147220 */ /* 0x040fe20000400000 */
[C---:B------:R-:W-:Y:S01]  /*7f00*/  FFMA R10, R81.reuse, R89, R10 ;  /* 0x00000059510a7223 */ /* 0x040fe2000000000a */
[C---:B------:R-:W-:Y:S01]  /*7f10*/  FFMA R11, R81.reuse, R96, R11 ;  /* 0x00000060510b7223 */ /* 0x040fe2000000000b */
[C---:B------:R-:W-:Y:S01]  /*7f20*/  FFMA R12, R81.reuse, R91, R12 ;  /* 0x0000005b510c7223 */ /* 0x040fe2000000000c */
[C---:B------:R-:W-:Y:S01]  /*7f30*/  FMUL R13, R78.reuse, R18 ;  /* 0x000000124e0d7220 */ /* 0x040fe20000400000 */
[----:B------:R-:W-:Y:S01]  /*7f40*/  FMUL R14, R78, R19 ;  /* 0x000000134e0e7220 */ /* 0x000fe20000400000 */
[----:B------:R-:W-:Y:S01]  /*7f50*/  F2FP.SATFINITE.E5M2.F32.PACK_AB_MERGE_C R9, R10, R9, RZ ;  /* 0x000000090a09723e */ /* 0x000fe200048060ff */
[C---:B------:R-:W-:Y:S01]  /*7f60*/  FMUL R19, R78.reuse, R24 ;  /* 0x000000184e137220 */ /* 0x040fe20000400000 */
        /* <DEDUP_REMOVED lines=17> */
[----:B------:R-:W-:Y:S01]  /*8080*/  FMUL R27, R78, R32 ;  /* 0x000000204e1b7220 */ /* 0x000fe20000400000 */
[C---:B------:R-:W-:Y:S01]  /*8090*/  FFMA R21, R81.reuse, R106, R21 ;  /* 0x0000006a51157223 */ /* 0x040fe20000000015 */
[C---:B------:R-:W-:Y:S01]  /*80a0*/  FFMA R22, R81.reuse, R101, R22 ;  /* 0x0000006551167223 */ /* 0x040fe20000000016 */
[----:B------:R-:W-:Y:S01]  /*80b0*/  F2FP.SATFINITE.E5M2.F32.PACK_AB_MERGE_C R16, R16, R15, R17 ;  /* 0x0000000f1010723e */ /* 0x000fe20004806011 */
[C---:B------:R-:W-:Y:S01]  /*80c0*/  FFMA R23, R81.reuse, R108, R23 ;  /* 0x0000006c51177223 */ /* 0x040fe20000000017 */
[C---:B------:R-:W-:Y:S01]  /*80d0*/  FFMA R24, R81.reuse, R103, R24 ;  /* 0x0000006751187223 */ /* 0x040fe20000000018 */
[----:B------:R-:W-:Y:S01]  /*80e0*/  FMUL R32, R78, R37 ;  /* 0x000000254e207220 */ /* 0x000fe20000400000 */
[----:B------:R-:W-:Y:S01]  /*80f0*/  F2FP.SATFINITE.E5M2.F32.PACK_AB_MERGE_C R21, R22, R21, RZ ;  /* 0x000000151615723e */ /* 0x000fe200048060ff */
[C---:B------:R-:W-:Y:S01]  /*8100*/  FMUL R25, R78.reuse, R30 ;  /* 0x0000001e4e197220 */ /* 0x040fe20000400000 */
[C---:B------:R-:W-:Y:S01]  /*8110*/  FMUL R26, R78.reuse, R31 ;  /* 0x0000001f4e1a7220 */ /* 0x040fe20000400000 */
[----:B------:R-:W-:Y:S01]  /*8120*/  FMUL R31, R78, R36 ;  /* 0x000000244e1f7220 */ /* 0x000fe20000400000 */
[----:B------:R-:W-:Y:S01]  /*8130*/  F2FP.SATFINITE.E5M2.F32.PACK_AB_MERGE_C R17, R20, R19, R21 ;  /* 0x000000131411723e */ /* 0x000fe20004806015 */
        /* <DEDUP_REMOVED lines=8> */
[----:B------:R-:W-:Y:S01]  /*81c0*/  FMUL R35, R78, R40 ;  /* 0x000000284e237220 */ /* 0x000fe20000400000 */
[C---:B------:R-:W-:Y:S01]  /*81d0*/  FFMA R29, R81.reuse, R114, R29 ;  /* 0x00000072511d7223 */ /* 0x040fe2000000001d */
[----:B------:R-:W-:Y:S01]  /*81e0*/  F2FP.SATFINITE.E5M2.F32.PACK_AB_MERGE_C R18, R24, R23, R18 ;  /* 0x000000171812723e */ /* 0x000fe20004806012 */
        /* <DEDUP_REMOVED lines=22> */
[C---:B------:R-:W-:Y:S01]  /*8350*/  FMUL R41, R78.reuse, R46 ;  /* 0x0000002e4e297220 */ /* 0x040fe20000400000 */
[C---:B------:R-:W-:Y:S01]  /*8360*/  FMUL R42, R78.reuse, R47 ;  /* 0x0000002f4e2a7220 */ /* 0x040fe20000400000 */
[C---:B------:R-:W-:Y:S01]  /*8370*/  FFMA R40, R81.reuse, R119, R40 ;  /* 0x0000007751287223 */ /* 0x040fe20000000028 */
[--C-:B------:R-:W-:Y:S02]  /*8380*/  HADD2.F32 R130, -RZ, R125.reuse.H0_H0 ;  /* 0x2000007dff827230 */ /* 0x100fe40000004100 */
[C---:B------:R-:W-:Y:S01]  /*8390*/  FFMA R41, R81.reuse, R126, R41 ;  /* 0x0000007e51297223 */ /* 0x040fe20000000029 */
[----:B------:R-:W-:Y:S02]  /*83a0*/  HADD2.F32 R125, -RZ, R125.H1_H1 ;  /* 0x3000007dff7d7230 */ /* 0x000fe40000004100 */
[C---:B------:R-:W-:Y:S01]  /*83b0*/  FMUL R45, R78.reuse, R50 ;  /* 0x000000324e2d7220 */ /* 0x040fe20000400000 */
[C---:B------:R-:W-:Y:S01]  /*83c0*/  FFMA R42, R81.reuse, R121, R42 ;  /* 0x00000079512a7223 */ /* 0x040fe2000000002a */
[C---:B------:R-:W-:Y:S01]  /*83d0*/  FMUL R46, R78.reuse, R51 ;  /* 0x000000334e2e7220 */ /* 0x040fe20000400000 */
[C---:B------:R-:W-:Y:S01]  /*83e0*/  FFMA R43, R81.reuse, R128, R43 ;  /* 0x00000080512b7223 */ /* 0x040fe2000000002b */
[C---:B------:R-:W-:Y:S01]  /*83f0*/  FMUL R47, R78.reuse, R52 ;  /* 0x000000344e2f7220 */ /* 0x040fe20000400000 */
        /* <DEDUP_REMOVED lines=10> */
[C---:B------:R-:W-:Y:S01]  /*84a0*/  FFMA R45, R81.reuse, R130, R45 ;  /* 0x00000082512d7223 */ /* 0x040fe2000000002d */
[C---:B------:R-:W-:Y:S01]  /*84b0*/  FMUL R59, R78.reuse, R64 ;  /* 0x000000404e3b7220 */ /* 0x040fe20000400000 */
[C---:B------:R-:W-:Y:S01]  /*84c0*/  FMUL R60, R78.reuse, R65 ;  /* 0x000000414e3c7220 */ /* 0x040fe20000400000 */
[C---:B------:R-:W-:Y:S01]  /*84d0*/  FMUL R61, R78.reuse, R66 ;  /* 0x000000424e3d7220 */ /* 0x040fe20000400000 */
[----:B------:R-:W-:Y:S01]  /*84e0*/  FMUL R62, R78, R67 ;  /* 0x000000434e3e7220 */ /* 0x000fe20000400000 */
[C---:B------:R-:W-:Y:S01]  /*84f0*/  FFMA R46, R81.reuse, R125, R46 ;  /* 0x0000007d512e7223 */ /* 0x040fe2000000002e */
[----:B------:R-:W-:Y:S01]  /*8500*/  F2FP.SATFINITE.E5M2.F32.PACK_AB_MERGE_C R64, R2, R0, R143 ;  /* 0x000000000240723e */ /* 0x000fe2000480608f */
[C---:B------:R-:W-:Y:S01]  /*8510*/  FFMA R47, R81.reuse, R132, R47 ;  /* 0x00000084512f7223 */ /* 0x040fe2000000002f */
[----:B------:R-:W-:Y:S01]  /*8520*/  F2FP.SATFINITE.E5M2.F32.PACK_AB_MERGE_C R65, R4, R3, R5 ;  /* 0x000000030441723e */ /* 0x000fe20004806005 */
[C---:B------:R-:W-:Y:S01]  /*8530*/  FFMA R48, R81.reuse, R127, R48 ;  /* 0x0000007f51307223 */ /* 0x040fe20000000030 */
[----:B------:R-:W-:Y:S01]  /*8540*/  F2FP.SATFINITE.E5M2.F32.PACK_AB_MERGE_C R66, R8, R7, R9 ;  /* 0x000000070842723e */ /* 0x000fe20004806009 */
[C---:B------:R-:W-:Y:S01]  /*8550*/  FFMA R49, R81.reuse, R134, R49 ;  /* 0x0000008651317223 */ /* 0x040fe20000000031 */
[----:B------:R-:W-:Y:S01]  /*8560*/  F2FP.SATFINITE.E5M2.F32.PACK_AB_MERGE_C R67, R12, R11, R13 ;  /* 0x0000000b0c43723e */ /* 0x000fe2000480600d */
[----:B------:R-:W-:Y:S01]  /*8570*/  FMUL R53, R78, R58 ;  /* 0x0000003a4e357220 */ /* 0x000fe20000400000 */
[C---:B------:R-:W-:Y:S01]  /*8580*/  FFMA R50, R81.reuse, R129, R50 ;  /* 0x0000008151327223 */ /* 0x040fe20000000032 */
[C---:B------:R-:W-:Y:S01]  /*8590*/  FFMA R51, R81.reuse, R136, R51 ;  /* 0x0000008851337223 */ /* 0x040fe20000000033 */
[C---:B------:R-:W-:Y:S01]  /*85a0*/  FFMA R52, R81.reuse, R131, R52 ;  /* 0x0000008351347223 */ /* 0x040fe20000000034 */
[----:B------:R1:W-:Y:S01]  /*85b0*/  STS.128 [R172+UR49+0xa200], R64 ;  /* 0x00a20040ac007988 */ /* 0x0003e20008000c31 */
[C---:B------:R-:W-:Y:S01]  /*85c0*/  FFMA R53, R81.reuse, R138, R53 ;  /* 0x0000008a51357223 */ /* 0x040fe20000000035 */
[----:B------:R-:W-:Y:S01]  /*85d0*/  F2FP.SATFINITE.E5M2.F32.PACK_AB_MERGE_C R37, R38, R37, RZ ;  /* 0x000000252625723e */ /* 0x000fe200048060ff */
[C---:B------:R-:W-:Y:S01]  /*85e0*/  FFMA R54, R81.reuse, R133, R54 ;  /* 0x0000008551367223 */ /* 0x040fe20000000036 */
[----:B------:R-:W-:Y:S01]  /*85f0*/  FMUL R58, R78, R63 ;  /* 0x0000003f4e3a7220 */ /* 0x000fe20000400000 */
[C---:B------:R-:W-:Y:S01]  /*8600*/  FFMA R55, R81.reuse, R140, R55 ;  /* 0x0000008c51377223 */ /* 0x040fe20000000037 */
[C---:B------:R-:W-:Y:S01]  /*8610*/  FFMA R56, R81.reuse, R135, R56 ;  /* 0x0000008751387223 */ /* 0x040fe20000000038 */
[C---:B------:R-:W-:Y:S01]  /*8620*/  FFMA R57, R81.reuse, R142, R57 ;  /* 0x0000008e51397223 */ /* 0x040fe20000000039 */
[----:B------:R1:W-:Y:S01]  /*8630*/  STS.128 [R193+0xa010], R16 ;  /* 0x00a01010c1007388 */ /* 0x0003e20000000c00 */
[----:B------:R-:W-:Y:S01]  /*8640*/  F2FP.SATFINITE.E5M2.F32.PACK_AB_MERGE_C R33, R36, R35, R37 ;  /* 0x000000232421723e */ /* 0x000fe20004806025 */
[C---:B------:R-:W-:Y:S01]  /*8650*/  FFMA R58, R81.reuse, R137, R58 ;  /* 0x00000089513a7223 */ /* 0x040fe2000000003a */
[----:B------:R-:W-:Y:S01]  /*8660*/  F2FP.SATFINITE.E5M2.F32.PACK_AB_MERGE_C R34, R42, R41, RZ ;  /* 0x000000292a22723e */ /* 0x000fe200048060ff */
[C---:B------:R-:W-:Y:S01]  /*8670*/  FFMA R59, R81.reuse, R82, R59 ;  /* 0x00000052513b7223 */ /* 0x040fe2000000003b */
[----:B------:R-:W-:Y:S01]  /*8680*/  F2FP.SATFINITE.E5M2.F32.PACK_AB_MERGE_C R35, R46, R45, RZ ;  /* 0x0000002d2e23723e */ /* 0x000fe200048060ff */
        /* <DEDUP_REMOVED lines=25> */
[----:B------:R-:W-:Y:S02]  /*8820*/  UIADD3 UR8, UP0, UPT, UR52, 0x680, URZ ;  /* 0x0000068034087890 */ /* 0x000fe4000ff1e0ff */
[----:B------:R-:W-:Y:S02]  /*8830*/  UIADD3 UR5, UPT, UPT, UR41, 0x40, URZ ;  /* 0x0000004029057890 */ /* 0x000fe4000fffe0ff */
[----:B------:R-:W-:Y:S02]  /*8840*/  UIADD3 UR4, UPT, UPT, UR49, 0xa200, URZ ;  /* 0x0000a20031047890 */ /* 0x000fe4000fffe0ff */
[----:B------:R-:W-:Y:S01]  /*8850*/  UIADD3.X UR9, UPT, UPT, URZ, UR53, URZ, UP0, !UPT ;  /* 0x00000035ff097290 */ /* 0x000fe200087fe4ff */
[----:B------:R-:W-:Y:S01]  /*8860*/  UMOV UR6, UR42 ;  /* 0x0000002a00067c82 */ /* 0x000fe20008000000 */
[----:B------:R-:W-:Y:S07]  /*8870*/  UMOV UR7, UR36 ;  /* 0x0000002400077c82 */ /* 0x000fee0008000000 */
[----:B------:R2:W-:Y:S01]  /*8880*/  UTMASTG.3D [UR4], [UR8] ;  /* 0x00000004080073b5 */ /* 0x0005e20008010000 */
[----:B------:R0:W-:Y:S01]  /*8890*/  UTMACMDFLUSH ;  /* 0x00000000000079b7 */ /* 0x0001e20000000000 */
[----:B--2---:R-:W-:Y:S04]  /*88a0*/  DEPBAR.LE SB0, 0x1 ;  /* 0x000080400000791a */ /* 0x004fe80000000000 */
.L_x_124:
[----:B------:R-:W-:Y:S05]  /*88b0*/  BSYNC.RECONVERGENT B0 ;  /* 0x0000000000007941 */ /* 0x000fea0003800200 */
.L_x_123:
        /* <DEDUP_REMOVED lines=16> */
.L_x_128:
[----:B------:R-:W-:Y:S05]  /*89c0*/  BSYNC B0 ;  /* 0x0000000000007941 */ /* 0x000fea0003800000 */
.L_x_127:
        /* <DEDUP_REMOVED lines=20> */
.L_x_126:
[----:B------:R-:W-:Y:S05]  /*8b10*/  BSYNC B1 ;  /* 0x0000000000017941 */ /* 0x000fea0003800000 */
.L_x_125:
[----:B--2---:R-:W-:Y:S01]  /*8b20*/  VIADD R0, R80, 0x80 ;  /* 0x0000008050007836 */ /* 0x004fe20000000000 */
        /* <DEDUP_REMOVED lines=10> */
[----:B------:R-:W5:Y:S01]  /*8bd0*/  LDCU.64 UR6, c[0x4][0x80] ;  /* 0x01001000ff0677ac */ /* 0x000f620008000a00 */
[----:B------:R-:W1:Y:S01]  /*8be0*/  LDC.64 R2, c[0x4][R3] ;  /* 0x0100000003027b82 */ /* 0x000e620000000a00 */
[----:B------:R-:W3:Y:S01]  /*8bf0*/  LDCU.64 UR4, c[0x4][0x18] ;  /* 0x01000300ff0477ac */ /* 0x000ee20008000a00 */
[----:B--2---:R-:W-:Y:S01]  /*8c00*/  MOV R5, UR9 ;  /* 0x0000000900057c02 */ /* 0x004fe20008000f00 */
[----:B------:R-:W-:Y:S01]  /*8c10*/  IMAD.U32 R4, RZ, RZ, UR8 ;  /* 0x00000008ff047e24 */ /* 0x000fe2000f8e00ff */
[----:B-----5:R-:W-:Y:S01]  /*8c20*/  MOV R7, UR7 ;  /* 0x0000000700077c02 */ /* 0x020fe20008000f00 */
[----:B------:R-:W-:Y:S01]  /*8c30*/  IMAD.U32 R6, RZ, RZ, UR6 ;  /* 0x00000006ff067e24 */ /* 0x000fe2000f8e00ff */
[----:B---3--:R-:W-:Y:S01]  /*8c40*/  MOV R11, UR5 ;  /* 0x00000005000b7c02 */ /* 0x008fe20008000f00 */
[----:B------:R-:W-:Y:S02]  /*8c50*/  IMAD.U32 R10, RZ, RZ, UR4 ;  /* 0x00000004ff0a7e24 */ /* 0x000fe4000f8e00ff */
[----:B------:R-:W-:Y:S07]  /*8c60*/  LEPC R20, `(.L_x_131) ;  /* 0x000000001014794e */ /* 0x000fee0000000000 */
[----:B-1--4-:R-:W-:Y:S05]  /*8c70*/  CALL.ABS.NOINC R2 ;  /* 0x0000000002007343 */ /* 0x012fea0003c00000 */
.L_x_131:
[----:B------:R-:W-:Y:S05]  /*8c80*/  BSYNC.RECONVERGENT B6 ;  /* 0x0000000000067941 */ /* 0x000fea0003800200 */
.L_x_130:
[----:B---3--:R-:W-:Y:S01]  /*8c90*/  F2FP.F16.E5M2.UNPACK_B R4, R149 ;  /* 0x00000095ff04723e */ /* 0x008fe200020004ff */
        /* <DEDUP_REMOVED lines=13> */
[----:B----4-:R-:W-:Y:S01]  /*8d70*/  F2FP.F16.E5M2.UNPACK_B R125, R159.H1 ;  /* 0x0000009fff7d723e */ /* 0x010fe200030004ff */
        /* <DEDUP_REMOVED lines=262> */
[----:B------:R-:W-:Y:S02]  /*9de0*/  UIADD3 UR8, UP0, UPT, UR52, 0x680, URZ ;  /* 0x0000068034087890 */ /* 0x000fe4000ff1e0ff */
[----:B------:R-:W-:Y:S02]  /*9df0*/  UIADD3 UR5, UPT, UPT, UR41, 0x80, URZ ;  /* 0x0000008029057890 */ /* 0x000fe4000fffe0ff */
[----:B------:R-:W-:Y:S01]  /*9e00*/  MOV R188, UR10 ;  /* 0x0000000a00bc7c02 */ /* 0x000fe20008000f00 */
[----:B------:R-:W-:Y:S01]  /*9e10*/  UIADD3.X UR9, UPT, UPT, URZ, UR53, URZ, UP0, !UPT ;  /* 0x00000035ff097290 */ /* 0x000fe200087fe4ff */
[----:B------:R-:W-:Y:S02]  /*9e20*/  UMOV UR6, UR42 ;  /* 0x0000002a00067c82 */ /* 0x000fe40008000000 */
[----:B------:R-:W-:Y:S01]  /*9e30*/  R2UR UR4, R188 ;  /* 0x00000000bc0472ca */ /* 0x000fe200000e0000 */
[----:B------:R-:W-:Y:S11]  /*9e40*/  UMOV UR7, UR36 ;  /* 0x0000002400077c82 */ /* 0x000ff60008000000 */
[----:B------:R-:W-:Y:S01]  /*9e50*/  @!UPT UIADD3 URZ, UPT, UPT, URZ, URZ, URZ ;  /* 0x000000fffffff290 */ /* 0x000fe2000fffe0ff */
[----:B------:R2:W-:Y:S01]  /*9e60*/  UTMASTG.3D [UR4], [UR8] ;  /* 0x00000004080073b5 */ /* 0x0005e20008010000 */
[----:B------:R0:W-:Y:S01]  /*9e70*/  UTMACMDFLUSH ;  /* 0x00000000000079b7 */ /* 0x0001e20000000000 */
[----:B--2---:R-:W-:Y:S04]  /*9e80*/  DEPBAR.LE SB0, 0x1 ;  /* 0x000080400000791a */ /* 0x004fe80000000000 */
.L_x_133:
[----:B------:R-:W-:Y:S05]  /*9e90*/  BSYNC.RECONVERGENT B0 ;  /* 0x0000000000007941 */ /* 0x000fea0003800200 */
.L_x_132:
        /* <DEDUP_REMOVED lines=16> */
.L_x_137:
[----:B------:R-:W-:Y:S05]  /*9fa0*/  BSYNC B0 ;  /* 0x0000000000007941 */ /* 0x000fea0003800000 */
.L_x_136:
        /* <DEDUP_REMOVED lines=20> */
.L_x_135:
[----:B------:R-:W-:Y:S05]  /*a0f0*/  BSYNC B1 ;  /* 0x0000000000017941 */ /* 0x000fea0003800000 */
.L_x_134:
[----:B--2---:R-:W-:Y:S05]  /*a100*/  VIADD R0, R80, 0xc0 ;  /* 0x000000c050007836 */ /* 0x004fea0000000000 */
        /* <DEDUP_REMOVED lines=20> */
.L_x_139:
[----:B------:R-:W-:Y:S01]  /*a250*/  ISETP.NE.AND P0, PT, R189, RZ, PT ;  /* 0x000000ffbd00720c */ /* 0x000fe20003f05270 */
[----:B------:R-:W-:Y:S05]  /*a260*/  WARPSYNC.ALL ;  /* 0x0000000000007948 */ /* 0x000fea0003800000 */
[----:B------:R-:W-:Y:S01]  /*a270*/  R2UR UR4, R80 ;  /* 0x00000000500472ca */ /* 0x000fe200000e0000 */
[----:B------:R-:W-:Y:S01]  /*a280*/  BSSY.RECONVERGENT B0, `(.L_x_140) ;  /* 0x000011c000007945 */ /* 0x000fe20003800200 */
[----:B---3--:R-:W-:Y:S02]  /*a290*/  F2FP.F16.E5M2.UNPACK_B R11, R149 ;  /* 0x00000095ff0b723e */ /* 0x008fe400020004ff */
[----:B------:R-:W-:Y:S02]  /*a2a0*/  F2FP.F16.E5M2.UNPACK_B R10, R150 ;  /* 0x00000096ff0a723e */ /* 0x000fe400020004ff */
[----:B------:R-:W-:Y:S01]  /*a2b0*/  F2FP.F16.E5M2.UNPACK_B R9, R151 ;  /* 0x00000097ff09723e */ /* 0x000fe200020004ff */
[--C-:B------:R-:W-:Y:S01]  /*a2c0*/  HADD2.F32 R83, -RZ, R11.reuse.H0_H0 ;  /* 0x2000000bff537230 */ /* 0x100fe20000004100 */
[----:B----4-:R-:W-:Y:S01]  /*a2d0*/  F2FP.F16.E5M2.UNPACK_B R8, R152 ;  /* 0x00000098ff08723e */ /* 0x010fe200020004ff */
[----:B------:R-:W-:Y:S01]  /*a2e0*/  HADD2.F32 R84, -RZ, R11.H1_H1 ;  /* 0x3000000bff547230 */ /* 0x000fe20000004100 */
[----:B------:R-:W-:Y:S01]  /*a2f0*/  F2FP.F16.E5M2.UNPACK_B R7, R153 ;  /* 0x00000099ff07723e */ /* 0x000fe200020004ff */
[--C-:B------:R-:W-:Y:S01]  /*a300*/  HADD2.F32 R87, -RZ, R10.reuse.H0_H0 ;  /* 0x2000000aff577230 */ /* 0x100fe20000004100 */
[----:B------:R-:W-:Y:S01]  /*a310*/  F2FP.F16.E5M2.UNPACK_B R6, R154 ;  /* 0x0000009aff06723e */ /* 0x000fe200020004ff */
[----:B------:R-:W-:Y:S01]  /*a320*/  HADD2.F32 R88, -RZ, R10.H1_H1 ;  /* 0x3000000aff587230 */ /* 0x000fe20000004100 */
[----:B------:R-:W-:Y:S01]  /*a330*/  F2FP.F16.E5M2.UNPACK_B R5, R155 ;  /* 0x0000009bff05723e */ /* 0x000fe200020004ff */
[--C-:B------:R-:W-:Y:S01]  /*a340*/  HADD2.F32 R91, -RZ, R9.reuse.H0_H0 ;  /* 0x20000009ff5b7230 */ /* 0x100fe20000004100 */
[----:B-1----:R-:W-:Y:S01]  /*a350*/  F2FP.F16.E5M2.UNPACK_B R4, R156 ;  /* 0x0000009cff04723e */ /* 0x002fe200020004ff */
[----:B------:R-:W-:Y:S01]  /*a360*/  HADD2.F32 R93, -RZ, R9.H1_H1 ;  /* 0x30000009ff5d7230 */ /* 0x000fe20000004100 */
[-C--:B------:R-:W-:Y:S01]  /*a370*/  F2FP.F16.E5M2.UNPACK_B R2, R148.reuse ;  /* 0x00000094ff02723e */ /* 0x080fe200020004ff */
[--C-:B------:R-:W-:Y:S01]  /*a380*/  HADD2.F32 R94, -RZ, R8.reuse.H0_H0 ;  /* 0x20000008ff5e7230 */ /* 0x100fe20000004100 */
[----:B------:R-:W-:Y:S01]  /*a390*/  F2FP.F16.E5M2.UNPACK_B R148, R148.H1 ;  /* 0x00000094ff94723e */ /* 0x000fe200030004ff */
[----:B------:R-:W-:Y:S01]  /*a3a0*/  HADD2.F32 R97, -RZ, R8.H1_H1 ;  /* 0x30000008ff617230 */ /* 0x000fe20000004100 */
[----:B------:R-:W-:Y:S01]  /*a3b0*/  F2FP.F16.E5M2.UNPACK_B R149, R149.H1 ;  /* 0x00000095ff95723e */ /* 0x000fe200030004ff */
[--C-:B------:R-:W-:Y:S01]  /*a3c0*/  HADD2.F32 R98, -RZ, R7.reuse.H0_H0 ;  /* 0x20000007ff627230 */ /* 0x100fe20000004100 */
[----:B------:R-:W-:Y:S01]  /*a3d0*/  F2FP.F16.E5M2.UNPACK_B R150, R150.H1 ;  /* 0x00000096ff96723e */ /* 0x000fe200030004ff */
[----:B------:R-:W-:Y:S01]  /*a3e0*/  HADD2.F32 R101, -RZ, R7.H1_H1 ;  /* 0x30000007ff657230 */ /* 0x000fe20000004100 */
[----:B------:R-:W-:Y:S01]  /*a3f0*/  F2FP.F16.E5M2.UNPACK_B R151, R151.H1 ;  /* 0x00000097ff97723e */ /* 0x000fe200030004ff */
[--C-:B------:R-:W-:Y:S01]  /*a400*/  HADD2.F32 R102, -RZ, R6.reuse.H0_H0 ;  /* 0x20000006ff667230 */ /* 0x100fe20000004100 */
[----:B------:R-:W-:Y:S01]  /*a410*/  IADD3 R191, PT, PT, R191, 0xb0, RZ ;  /* 0x000000b0bfbf7810 */ /* 0x000fe20007ffe0ff */
[----:B------:R-:W-:Y:S01]  /*a420*/  HADD2.F32 R105, -RZ, R6.H1_H1 ;  /* 0x30000006ff697230 */ /* 0x000fe20000004100 */
[----:B------:R-:W-:Y:S01]  /*a430*/  F2FP.F16.E5M2.UNPACK_B R138, R163 ;  /* 0x000000a3ff8a723e */ /* 0x000fe200020004ff */
[--C-:B------:R-:W-:Y:S01]  /*a440*/  HADD2.F32 R106, -RZ, R5.reuse.H0_H0 ;  /* 0x20000005ff6a7230 */ /* 0x100fe20000004100 */
[----:B------:R-:W-:Y:S01]  /*a450*/  LOP3.LUT R191, R191, 0xfefffff8, RZ, 0xc0, !PT ;  /* 0xfefffff8bfbf7812 */ /* 0x000fe200078ec0ff */
[----:B------:R-:W-:Y:S01]  /*a460*/  HADD2.F32 R109, -RZ, R5.H1_H1 ;  /* 0x30000005ff6d7230 */ /* 0x000fe20000004100 */
[----:B------:R-:W-:Y:S01]  /*a470*/  F2FP.F16.E5M2.UNPACK_B R116, R157 ;  /* 0x0000009dff74723e */ /* 0x000fe200020004ff */
[--C-:B------:R-:W-:Y:S01]  /*a480*/  HADD2.F32 R110, -RZ, R4.reuse.H0_H0 ;  /* 0x20000004ff6e7230 */ /* 0x100fe20000004100 */
[----:B------:R-:W-:Y:S01]  /*a490*/  F2FP.F16.E5M2.UNPACK_B R120, R158 ;  /* 0x0000009eff78723e */ /* 0x000fe200020004ff */
[----:B------:R-:W-:Y:S01]  /*a4a0*/  HADD2.F32 R113, -RZ, R4.H1_H1 ;  /* 0x30000004ff717230 */ /* 0x000fe20000004100 */
[----:B------:R-:W-:Y:S01]  /*a4b0*/  F2FP.F16.E5M2.UNPACK_B R124, R159 ;  /* 0x0000009fff7c723e */ /* 0x000fe200020004ff */
[----:B------:R-:W1:Y:S01]  /*a4c0*/  LDTM.x64 R4, tmem[UR4+0xc0] ;  /* 0x0000c004000479ee */ /* 0x000e620008340000 */
[--C-:B------:R-:W-:Y:S01]  /*a4d0*/  HADD2.F32 R0, -RZ, R2.reuse.H0_H0 ;  /* 0x20000002ff007230 */ /* 0x100fe20000004100 */
[----:B------:R-:W-:Y:S01]  /*a4e0*/  NOP ;  /* 0x0000000000007918 */ /* 0x000fe20000000000 */
[----:B-1----:R1:W-:Y:S01]  /*a4f0*/  SYNCS.ARRIVE.TRANS64.RED.A1T0 RZ, [R191+URZ], RZ ;  /* 0x000000ffbfff79a7 */ /* 0x0023e200081004ff */
[----:B------:R-:W-:Y:S01]  /*a500*/  HADD2.F32 R2, -RZ, R2.H1_H1 ;  /* 0x30000002ff027230 */ /* 0x000fe20000004100 */
[----:B------:R-:W-:Y:S01]  /*a510*/  F2FP.F16.E5M2.UNPACK_B R128, R160 ;  /* 0x000000a0ff80723e */ /* 0x000fe200020004ff */
[--C-:B------:R-:W-:Y:S01]  /*a520*/  HADD2.F32 R86, -RZ, R149.reuse.H1_H1 ;  /* 0x30000095ff567230 */ /* 0x100fe20000004100 */
[----:B------:R-:W-:Y:S01]  /*a530*/  F2FP.F16.E5M2.UNPACK_B R132, R161 ;  /* 0x000000a1ff84723e */ /* 0x000fe200020004ff */
[--C-:B------:R-:W-:Y:S01]  /*a540*/  HADD2.F32 R114, -RZ, R116.reuse.H0_H0 ;  /* 0x20000074ff727230 */ /* 0x100fe20000004100 */
[----:B------:R-:W-:Y:S01]  /*a550*/  F2FP.F16.E5M2.UNPACK_B R136, R162 ;  /* 0x000000a2ff88723e */ /* 0x000fe200020004ff */
[----:B------:R-:W-:Y:S01]  /*a560*/  HADD2.F32 R117, -RZ, R116.H1_H1 ;  /* 0x30000074ff757230 */ /* 0x000fe20000004100 */
[----:B------:R-:W-:Y:S01]  /*a570*/  F2FP.F16.E5M2.UNPACK_B R152, R152.H1 ;  /* 0x00000098ff98723e */ /* 0x000fe200030004ff */
        /* <DEDUP_REMOVED lines=12> */
[C---:B------:R-:W-:Y:S01]  /*a640*/  FMUL R4, R78.reuse, R4 ;  /* 0x000000044e047220 */ /* 0x040fe20000400000 */
[C---:B------:R-:W-:Y:S01]  /*a650*/  FMUL R5, R78.reuse, R5 ;  /* 0x000000054e057220 */ /* 0x040fe20000400000 */
[----:B------:R-:W-:Y:S02]  /*a660*/  HADD2.F32 R3, -RZ, R148.H0_H0 ;  /* 0x20000094ff037230 */ /* 0x000fe40000004100 */
        /* <DEDUP_REMOVED lines=9> */
[----:B------:R-:W-:Y:S02]  /*a700*/  HADD2.F32 R130, -RZ, R132.H0_H0 ;  /* 0x20000084ff827230 */ /* 0x000fe40000004100 */
[C---:B------:R-:W-:Y:S01]  /*a710*/  FMUL R6, R78.reuse, R6 ;  /* 0x000000064e067220 */ /* 0x040fe20000400000 */
[----:B------:R-:W-:Y:S02]  /*a720*/  HADD2.F32 R82, -RZ, R148.H1_H1 ;  /* 0x30000094ff527230 */ /* 0x000fe40000004100 */
[C---:B------:R-:W-:Y:S01]  /*a730*/  FMUL R7, R78.reuse, R7 ;  /* 0x000000074e077220 */ /* 0x040fe20000400000 */
[----:B------:R-:W-:Y:S02]  /*a740*/  HADD2.F32 R85, -RZ, R149.H0_H0 ;  /* 0x20000095ff557230 */ /* 0x000fe40000004100 */
[C---:B------:R-:W-:Y:S01]  /*a750*/  FFMA R6, R81.reuse, R3, R6 ;  /* 0x0000000351067223 */ /* 0x040fe20000000006 */
[----:B------:R-:W-:Y:S02]  /*a760*/  HADD2.F32 R133, -RZ, R132.H1_H1 ;  /* 0x30000084ff857230 */ /* 0x000fe40000004100 */
[C---:B------:R-:W-:Y:S01]  /*a770*/  FFMA R7, R81.reuse, R82, R7 ;  /* 0x0000005251077223 */ /* 0x040fe20000000007 */
[C---:B------:R-:W-:Y:S01]  /*a780*/  FFMA R8, R81.reuse, R83, R8 ;  /* 0x0000005351087223 */ /* 0x040fe20000000008 */
[C---:B------:R-:W-:Y:S01]  /*a790*/  FFMA R9, R81.reuse, R84, R9 ;  /* 0x0000005451097223 */ /* 0x040fe20000000009 */
[--C-:B------:R-:W-:Y:S02]  /*a7a0*/  HADD2.F32 R82, -RZ, R138.reuse.H0_H0 ;  /* 0x2000008aff527230 */ /* 0x100fe40000004100 */
[C---:B------:R-:W-:Y:S01]  /*a7b0*/  FMUL R10, R78.reuse, R10 ;  /* 0x0000000a4e0a7220 */ /* 0x040fe20000400000 */
[----:B------:R-:W-:Y:S02]  /*a7c0*/  HADD2.F32 R83, -RZ, R138.H1_H1 ;  /* 0x3000008aff537230 */ /* 0x000fe40000004100 */
[C---:B------:R-:W-:Y:S01]  /*a7d0*/  FMUL R11, R78.reuse, R11 ;  /* 0x0000000b4e0b7220 */ /* 0x040fe20000400000 */
[----:B------:R-:W-:Y:S02]  /*a7e0*/  HADD2.F32 R89, -RZ, R150.H0_H0 ;  /* 0x20000096ff597230 */ /* 0x000fe40000004100 */
[C---:B------:R-:W-:Y:S01]  /*a7f0*/  FFMA R10, R81.reuse, R85, R10 ;  /* 0x00000055510a7223 */ /* 0x040fe2000000000a */
[--C-:B------:R-:W-:Y:S02]  /*a800*/  HADD2.F32 R134, -RZ, R136.reuse.H0_H0 ;  /* 0x20000088ff867230 */ /* 0x100fe40000004100 */
[C---:B------:R-:W-:Y:S01]  /*a810*/  FFMA R11, R81.reuse, R86, R11 ;  /* 0x00000056510b7223 */ /* 0x040fe2000000000b */
[C---:B------:R-:W-:Y:S01]  /*a820*/  FFMA R12, R81.reuse, R87, R12 ;  /* 0x00000057510c7223 */ /* 0x040fe2000000000c */
[----:B------:R-:W-:Y:S01]  /*a830*/  FFMA R13, R81, R88, R13 ;  /* 0x00000058510d7223 */ /* 0x000fe2000000000d */
[----:B------:R-:W-:Y:S01]  /*a840*/  F2FP.SATFINITE.E5M2.F32.PACK_AB_MERGE_C R86, R7, R6, RZ ;  /* 0x000000060756723e */ /* 0x000fe200048060ff */
[C---:B------:R-:W-:Y:S01]  /*a850*/  FMUL R7, R78.reuse, R20 ;  /* 0x000000144e077220 */ /* 0x040fe20000400000 */
[----:B------:R-:W-:Y:S01]  /*a860*/  F2FP.SATFINITE.E5M2.F32.PACK_AB_MERGE_C R138, R11, R10, RZ ;  /* 0x0000000a0b8a723e */ /* 0x000fe200048060ff */
[C---:B------:R-:W-:Y:S01]  /*a870*/  FMUL R10, R78.reuse, R21 ;  /* 0x000000154e0a7220 */ /* 0x040fe20000400000 */
[C---:B------:R-:W-:Y:S01]  /*a880*/  FMUL R21, R78.reuse, R28 ;  /* 0x0000001c4e157220 */ /* 0x040fe20000400000 */
[----:B------:R-:W-:Y:S02]  /*a890*/  HADD2.F32 R137, -RZ, R136.H1_H1 ;  /* 0x30000088ff897230 */ /* 0x000fe40000004100 */
[C---:B------:R-:W-:Y:S01]  /*a8a0*/  FMUL R14, R78.reuse, R14 ;  /* 0x0000000e4e0e7220 */ /* 0x040fe20000400000 */
[----:B------:R-:W-:Y:S02]  /*a8b0*/  HADD2.F32 R90, -RZ, R150.H1_H1 ;  /* 0x30000096ff5a7230 */ /* 0x000fe40000004100 */
[C---:B------:R-:W-:Y:S01]  /*a8c0*/  FMUL R15, R78.reuse, R15 ;  /* 0x0000000f4e0f7220 */ /* 0x040fe20000400000 */
[--C-:B------:R-:W-:Y:S02]  /*a8d0*/  HADD2.F32 R92, -RZ, R151.reuse.H0_H0 ;  /* 0x20000097ff5c7230 */ /* 0x100fe40000004100 */
[C---:B------:R-:W-:Y:S01]  /*a8e0*/  FFMA R14, R81.reuse, R89, R14 ;  /* 0x00000059510e7223 */ /* 0x040fe2000000000e */
[----:B------:R-:W-:Y:S02]  /*a8f0*/  HADD2.F32 R95, -RZ, R151.H1_H1 ;  /* 0x30000097ff5f7230 */ /* 0x000fe40000004100 */
[C---:B------:R-:W-:Y:S01]  /*a900*/  FFMA R15, R81.reuse, R90, R15 ;  /* 0x0000005a510f7223 */ /* 0x040fe2000000000f */
[C---:B------:R-:W-:Y:S01]  /*a910*/  FFMA R0, R81.reuse, R91, R0 ;  /* 0x0000005b51007223 */ /* 0x040fe20000000000 */
[----:B------:R-:W-:Y:S01]  /*a920*/  FFMA R2, R81, R93, R2 ;  /* 0x0000005d51027223 */ /* 0x000fe20000000002 */
[C---:B------:R-:W-:Y:S01]  /*a930*/  FMUL R3, R78.reuse, R18 ;  /* 0x000000124e037220 */ /* 0x040fe20000400000 */
[C---:B------:R-:W-:Y:S01]  /*a940*/  FMUL R18, R78.reuse, R25 ;  /* 0x000000194e127220 */ /* 0x040fe20000400000 */
[----:B------:R-:W-:Y:S01]  /*a950*/  F2FP.SATFINITE.E5M2.F32.PACK_AB_MERGE_C R14, R15, R14, RZ ;  /* 0x0000000e0f0e723e */ /* 0x000fe200048060ff */
[C---:B------:R-:W-:Y:S01]  /*a960*/  FMUL R25, R78.reuse, R32 ;  /* 0x000000204e197220 */ /* 0x040fe20000400000 */
[C---:B------:R-:W-:Y:S01]  /*a970*/  FFMA R3, R81.reuse, R92, R3 ;  /* 0x0000005c51037223 */ /* 0x040fe20000000003 */
[C---:B------:R-:W-:Y:S01]  /*a980*/  FMUL R6, R78.reuse, R19 ;  /* 0x000000134e067220 */ /* 0x040fe20000400000 */
[--C-:B------:R-:W-:Y:S02]  /*a990*/  HADD2.F32 R96, -RZ, R152.reuse.H0_H0 ;  /* 0x20000098ff607230 */ /* 0x100fe40000004100 */
[C---:B------:R-:W-:Y:S01]  /*a9a0*/  FMUL R11, R78.reuse, R22 ;  /* 0x000000164e0b7220 */ /* 0x040fe20000400000 */
[----:B------:R-:W-:Y:S02]  /*a9b0*/  HADD2.F32 R99, -RZ, R152.H1_H1 ;  /* 0x30000098ff637230 */ /* 0x000fe40000004100 */
[C---:B------:R-:W-:Y:S01]  /*a9c0*/  FFMA R6, R81.reuse, R95, R6 ;  /* 0x0000005f51067223 */ /* 0x040fe20000000006 */
[C---:B------:R-:W-:Y:S01]  /*a9d0*/  FFMA R7, R81.reuse, R94, R7 ;  /* 0x0000005e51077223 */ /* 0x040fe20000000007 */
[C---:B------:R-:W-:Y:S01]  /*a9e0*/  FFMA R10, R81.reuse, R97, R10 ;  /* 0x00000061510a7223 */ /* 0x040fe2000000000a */
[C---:B------:R-:W-:Y:S01]  /*a9f0*/  FFMA R11, R81.reuse, R96, R11 ;  /* 0x00000060510b7223 */ /* 0x040fe2000000000b */
[----:B------:R-:W-:Y:S01]  /*aa00*/  FMUL R22, R78, R29 ;  /* 0x0000001d4e167220 */ /* 0x000fe20000400000 */
[----:B------:R-:W-:Y:S01]  /*aa10*/  F2FP.SATFINITE.E5M2.F32.PACK_AB_MERGE_C R3, R6, R3, RZ ;  /* 0x000000030603723e */ /* 0x000fe200048060ff */
[C---:B------:R-:W-:Y:S01]  /*aa20*/  FMUL R29, R78.reuse, R36 ;  /* 0x000000244e1d7220 */ /* 0x040fe20000400000 */
        /* <DEDUP_REMOVED lines=11> */
[----:B------:R-:W-:Y:S01]  /*aae0*/  FMUL R20, R78, R27 ;  /* 0x0000001b4e147220 */ /* 0x000fe20000400000 */
[--C-:B------:R-:W-:Y:S01]  /*aaf0*/  HADD2.F32 R104, -RZ, R154.reuse.H0_H0 ;  /* 0x2000009aff687230 */ /* 0x100fe20000004100 */
[----:B------:R-:W-:Y:S01]  /*ab00*/  F2FP.SATFINITE.E5M2.F32.PACK_AB_MERGE_C R16, R10, R7, R16 ;  /* 0x000000070a10723e */ /* 0x000fe20004806010 */
[----:B------:R-:W-:Y:S02]  /*ab10*/  HADD2.F32 R107, -RZ, R154.H1_H1 ;  /* 0x3000009aff6b7230 */ /* 0x000fe40000004100 */
        /* <DEDUP_REMOVED lines=28> */
[----:B------:R-:W-:Y:S01]  /*ace0*/  F2FP.F16.E5M2.UNPACK_B R159, R159.H1 ;  /* 0x0000009fff9f723e */ /* 0x000fe200030004ff */
[----:B------:R-:W-:Y:S01]  /*acf0*/  FMUL R38, R78, R45 ;  /* 0x0000002d4e267220 */ /* 0x000fe20000400000 */
[----:B------:R-:W-:Y:S01]  /*ad00*/  F2FP.SATFINITE.E5M2.F32.PACK_AB_MERGE_C R19, R28, R27, RZ ;  /* 0x0000001b1c13723e */ /* 0x000fe200048060ff */
[----:B------:R-:W-:Y:S01]  /*ad10*/  FFMA R31, R81, R112, R31 ;  /* 0x00000070511f7223 */ /* 0x000fe2000000001f */
[C---:B------:R-:W-:Y:S01]  /*ad20*/  FMUL R45, R78.reuse, R52 ;  /* 0x000000344e2d7220 */ /* 0x040fe20000400000 */
[C---:B------:R-:W-:Y:S01]  /*ad30*/  FMUL R52, R78.reuse, R59 ;  /* 0x0000003b4e347220 */ /* 0x040fe20000400000 */
[----:B------:R-:W-:Y:S01]  /*ad40*/  F2FP.F16.E5M2.UNPACK_B R160, R160.H1 ;  /* 0x000000a0ffa0723e */ /* 0x000fe200030004ff */
[C---:B------:R-:W-:Y:S01]  /*ad50*/  FMUL R59, R78.reuse, R66 ;  /* 0x000000424e3b7220 */ /* 0x040fe20000400000 */
[----:B------:R-:W-:Y:S01]  /*ad60*/  F2FP.SATFINITE.E5M2.F32.PACK_AB_MERGE_C R66, R13, R12, R14 ;  /* 0x0000000c0d42723e */ /* 0x000fe2000480600e */
        /* <DEDUP_REMOVED lines=11> */
[C---:B------:R-:W-:Y:S01]  /*ae20*/  FFMA R35, R81.reuse, R116, R35 ;  /* 0x0000007451237223 */ /* 0x040fe20000000023 */
[C---:B------:R-:W-:Y:S01]  /*ae30*/  FMUL R36, R78.reuse, R43 ;  /* 0x0000002b4e247220 */ /* 0x040fe20000400000 */
[--C-:B------:R-:W-:Y:S02]  /*ae40*/  HADD2.F32 R120, -RZ, R158.reuse.H0_H0 ;  /* 0x2000009eff787230 */ /* 0x100fe40000004100 */
[C---:B------:R-:W-:Y:S01]  /*ae50*/  FMUL R39, R78.reuse, R46 ;  /* 0x0000002e4e277220 */ /* 0x040fe20000400000 */
[----:B------:R-:W-:Y:S02]  /*ae60*/  HADD2.F32 R123, -RZ, R158.H1_H1 ;  /* 0x3000009eff7b7230 */ /* 0x000fe40000004100 */
        /* <DEDUP_REMOVED lines=11> */
[C---:B------:R-:W-:Y:S01]  /*af20*/  FFMA R42, R81.reuse, R125, R42 ;  /* 0x0000007d512a7223 */ /* 0x040fe2000000002a */
[C---:B------:R-:W-:Y:S01]  /*af30*/  FMUL R46, R78.reuse, R53 ;  /* 0x000000354e2e7220 */ /* 0x040fe20000400000 */
[--C-:B------:R-:W-:Y:S02]  /*af40*/  HADD2.F32 R128, -RZ, R160.reuse.H0_H0 ;  /* 0x200000a0ff807230 */ /* 0x100fe40000004100 */
[C---:B------:R-:W-:Y:S01]  /*af50*/  FMUL R50, R78.reuse, R57 ;  /* 0x000000394e327220 */ /* 0x040fe20000400000 */
[C---:B------:R-:W-:Y:S01]  /*af60*/  FMUL R51, R78.reuse, R58 ;  /* 0x0000003a4e337220 */ /* 0x040fe20000400000 */
[C---:B------:R-:W-:Y:S01]  /*af70*/  FMUL R53, R78.reuse, R60 ;  /* 0x0000003c4e357220 */ /* 0x040fe20000400000 */
[C---:B------:R-:W-:Y:S01]  /*af80*/  FFMA R43, R81.reuse, R124, R43 ;  /* 0x0000007c512b7223 */ /* 0x040fe2000000002b */
[----:B------:R-:W-:Y:S02]  /*af90*/  HADD2.F32 R131, -RZ, R160.H1_H1 ;  /* 0x300000a0ff837230 */ /* 0x000fe40000004100 */
[C---:B------:R-:W-:Y:S01]  /*afa0*/  FMUL R47, R78.reuse, R54 ;  /* 0x000000364e2f7220 */ /* 0x040fe20000400000 */
[C---:B------:R-:W-:Y:S01]  /*afb0*/  FMUL R57, R78.reuse, R64 ;  /* 0x000000404e397220 */ /* 0x040fe20000400000 */
[C---:B------:R-:W-:Y:S01]  /*afc0*/  FMUL R58, R78.reuse, R65 ;  /* 0x000000414e3a7220 */ /* 0x040fe20000400000 */
[C---:B------:R-:W-:Y:S01]  /*afd0*/  FMUL R60, R78.reuse, R67 ;  /* 0x000000434e3c7220 */ /* 0x040fe20000400000 */
[----:B------:R-:W-:Y:S01]  /*afe0*/  FFMA R44, R81, R127, R44 ;  /* 0x0000007f512c7223 */ /* 0x000fe2000000002c */
[C---:B------:R-:W-:Y:S01]  /*aff0*/  FMUL R48, R78.reuse, R55 ;  /* 0x000000374e307220 */ /* 0x040fe20000400000 */
[----:B------:R-:W-:Y:S01]  /*b000*/  F2FP.SATFINITE.E5M2.F32.PACK_AB_MERGE_C R64, R5, R4, R86 ;  /* 0x000000040540723e */ /* 0x000fe20004806056 */
[----:B------:R-:W-:Y:S01]  /*b010*/  FFMA R45, R81, R126, R45 ;  /* 0x0000007e512d7223 */ /* 0x000fe2000000002d */
[----:B------:R-:W-:Y:S01]  /*b020*/  F2FP.SATFINITE.E5M2.F32.PACK_AB_MERGE_C R65, R9, R8, R138 ;  /* 0x000000080941723e */ /* 0x000fe2000480608a */
[----:B------:R-:W-:Y:S01]  /*b030*/  FMUL R49, R78, R56 ;  /* 0x000000384e317220 */ /* 0x000fe20000400000 */
[----:B------:R-:W-:Y:S01]  /*b040*/  F2FP.SATFINITE.E5M2.F32.PACK_AB_MERGE_C R67, R2, R0, R3 ;  /* 0x000000000243723e */ /* 0x000fe20004806003 */
[C---:B------:R-:W-:Y:S01]  /*b050*/  FFMA R46, R81.reuse, R129, R46 ;  /* 0x00000081512e7223 */ /* 0x040fe2000000002e */
[----:B------:R-:W-:Y:S01]  /*b060*/  F2FP.F16.E5M2.UNPACK_B R162, R162.H1 ;  /* 0x000000a2ffa2723e */ /* 0x000fe200030004ff */
[--C-:B------:R-:W-:Y:S02]  /*b070*/  HADD2.F32 R132, -RZ, R161.reuse.H0_H0 ;  /* 0x200000a1ff847230 */ /* 0x100fe40000004100 */
[C---:B------:R-:W-:Y:S01]  /*b080*/  FFMA R47, R81.reuse, R128, R47 ;  /* 0x00000080512f7223 */ /* 0x040fe2000000002f */
[----:B------:R1:W-:Y:S01]  /*b090*/  STS.128 [R172+UR49+0xa200], R64 ;  /* 0x00a20040ac007988 */ /* 0x0003e20008000c31 */
[----:B------:R-:W-:Y:S02]  /*b0a0*/  HADD2.F32 R135, -RZ, R161.H1_H1 ;  /* 0x300000a1ff877230 */ /* 0x000fe40000004100 */
[C---:B------:R-:W-:Y:S01]  /*b0b0*/  FFMA R48, R81.reuse, R131, R48 ;  /* 0x0000008351307223 */ /* 0x040fe20000000030 */
[C---:B------:R-:W-:Y:S01]  /*b0c0*/  FFMA R49, R81.reuse, R130, R49 ;  /* 0x0000008251317223 */ /* 0x040fe20000000031 */
[----:B------:R-:W-:Y:S01]  /*b0d0*/  F2FP.F16.E5M2.UNPACK_B R163, R163.H1 ;  /* 0x000000a3ffa3723e */ /* 0x000fe200030004ff */
[C---:B------:R-:W-:Y:S01]  /*b0e0*/  FFMA R50, R81.reuse, R133, R50 ;  /* 0x0000008551327223 */ /* 0x040fe20000000032 */
[----:B------:R-:W-:Y:S01]  /*b0f0*/  FMUL R54, R78, R61 ;  /* 0x0000003d4e367220 */ /* 0x000fe20000400000 */
[--C-:B------:R-:W-:Y:S01]  /*b100*/  HADD2.F32 R136, -RZ, R162.reuse.H0_H0 ;  /* 0x200000a2ff887230 */ /* 0x100fe20000004100 */
[----:B------:R1:W-:Y:S01]  /*b110*/  STS.128 [R193+0xa010], R16 ;  /* 0x00a01010c1007388 */ /* 0x0003e20000000c00 */
[----:B------:R-:W-:Y:S01]  /*b120*/  F2FP.SATFINITE.E5M2.F32.PACK_AB_MERGE_C R35, R36, R35, RZ ;  /* 0x000000232423723e */ /* 0x000fe200048060ff */
[C---:B------:R-:W-:Y:S01]  /*b130*/  FFMA R51, R81.reuse, R132, R51 ;  /* 0x0000008451337223 */ /* 0x040fe20000000033 */
[----:B------:R-:W-:Y:S01]  /*b140*/  F2FP.SATFINITE.E5M2.F32.PACK_AB_MERGE_C R39, R40, R39, RZ ;  /* 0x000000272827723e */ /* 0x000fe200048060ff */
[----:B------:R-:W-:Y:S02]  /*b150*/  HADD2.F32 R139, -RZ, R162.H1_H1 ;  /* 0x300000a2ff8b7230 */ /* 0x000fe40000004100 */
[C---:B------:R-:W-:Y:S01]  /*b160*/  FMUL R55, R78.reuse, R62 ;  /* 0x0000003e4e377220 */ /* 0x040fe20000400000 */
[C---:B------:R-:W-:Y:S01]  /*b170*/  FFMA R52, R81.reuse, R135, R52 ;  /* 0x0000008751347223 */ /* 0x040fe20000000034 */
[----:B------:R-:W-:Y:S01]  /*b180*/  FMUL R56, R78, R63 ;  /* 0x0000003f4e387220 */ /* 0x000fe20000400000 */
[C---:B------:R-:W-:Y:S01]  /*b190*/  FFMA R53, R81.reuse, R134, R53 ;  /* 0x0000008651357223 */ /* 0x040fe20000000035 */
[C---:B------:R-:W-:Y:S01]  /*b1a0*/  FFMA R54, R81.reuse, R137, R54 ;  /* 0x0000008951367223 */ /* 0x040fe20000000036 */
[--C-:B------:R-:W-:Y:S02]  /*b1b0*/  HADD2.F32 R84, -RZ, R163.reuse.H0_H0 ;  /* 0x200000a3ff547230 */ /* 0x100fe40000004100 */
[C---:B------:R-:W-:Y:S01]  /*b1c0*/  FFMA R55, R81.reuse, R136, R55 ;  /* 0x0000008851377223 */ /* 0x040fe20000000037 */
[----:B------:R-:W-:Y:S02]  /*b1d0*/  HADD2.F32 R85, -RZ, R163.H1_H1 ;  /* 0x300000a3ff557230 */ /* 0x000fe40000004100 */
[C---:B------:R-:W-:Y:S01]  /*b1e0*/  FFMA R56, R81.reuse, R139, R56 ;  /* 0x0000008b51387223 */ /* 0x040fe20000000038 */
[----:B------:R-:W-:Y:S01]  /*b1f0*/  F2FP.SATFINITE.E5M2.F32.PACK_AB_MERGE_C R43, R44, R43, RZ ;  /* 0x0000002b2c2b723e */ /* 0x000fe200048060ff */
[C---:B------:R-:W-:Y:S01]  /*b200*/  FFMA R57, R81.reuse, R82, R57 ;  /* 0x0000005251397223 */ /* 0x040fe20000000039 */
[C---:B------:R-:W-:Y:S01]  /*b210*/  FFMA R58, R81.reuse, R83, R58 ;  /* 0x00000053513a7223 */ /* 0x040fe2000000003a */
[C---:B------:R-:W-:Y:S01]  /*b220*/  FFMA R59, R81.reuse, R84, R59 ;  /* 0x00000054513b7223 */ /* 0x040fe2000000003b */
[----:B------:R-:W-:Y:S01]  /*b230*/  F2FP.SATFINITE.E5M2.F32.PACK_AB_MERGE_C R33, R34, R33, R35 ;  /* 0x000000212221723e */ /* 0x000fe20004806023 */
[----:B------:R-:W-:Y:S01]  /*b240*/  FFMA R60, R81, R85, R60 ;  /* 0x00000055513c7223 */ /* 0x000fe2000000003c */
[----:B------:R-:W-:Y:S02]  /*b250*/  F2FP.SATFINITE.E5M2.F32.PACK_AB_MERGE_C R32, R30, R29, R32 ;  /* 0x0000001d1e20723e */ /* 0x000fe40004806020 */
        /* <DEDUP_REMOVED lines=11> */
[----:B------:R-:W-:Y:S03]  /*b310*/  IADD3 R76, PT, PT, R76, 0x1, RZ ;  /* 0x000000014c4c7810 */ /* 0x000fe60007ffe0ff */
        /* <DEDUP_REMOVED lines=18> */
.L_x_141:
[----:B------:R-:W-:Y:S05]  /*b440*/  BSYNC.RECONVERGENT B0 ;  /* 0x0000000000007941 */ /* 0x000fea0003800200 */
.L_x_140:
[----:B------:R-:W-:Y:S01]  /*b450*/  BAR.SYNC.DEFER_BLOCKING 0x1, 0x80 ;  /* 0x0042000000007b1d */ /* 0x000fe20000010000 */
[----:B------:R-:W-:Y:S01]  /*b460*/  ISETP.NE.AND P2, PT, R190, RZ, PT ;  /* 0x000000ffbe00720c */ /* 0x000fe20003f45270 */
[----:B------:R-:W-:Y:S01]  /*b470*/  IMAD.IADD R20, R75, 0x1, R147 ;  /* 0x000000014b147824 */ /* 0x000fe200078e0293 */
[----:B------:R-:W-:Y:S01]  /*b480*/  ISETP.NE.AND P0, PT, R192, 0x2, PT ;  /* 0x00000002c000780c */ /* 0x000fe20003f05270 */
[----:B------:R-:W-:Y:S01]  /*b490*/  IMAD.IADD R21, R77, 0x1, R170 ;  /* 0x000000014d157824 */ /* 0x000fe200078e02aa */
[----:B------:R-:W-:Y:S02]  /*b4a0*/  ISETP.NE.AND P1, PT, R76, 0x2, PT ;  /* 0x000000024c00780c */ /* 0x000fe40003f25270 */
[----:B------:R-:W-:Y:S02]  /*b4b0*/  SEL R3, RZ, 0x1, P0 ;  /* 0x00000001ff037807 */ /* 0x000fe40000000000 */
[----:B------:R-:W-:Y:S02]  /*b4c0*/  SEL R0, RZ, 0x1, P1 ;  /* 0x00000001ff007807 */ /* 0x000fe40000800000 */
[----:B------:R-:W-:Y:S02]  /*b4d0*/  LOP3.LUT R182, R182, R3, RZ, 0x3c, !PT ;  /* 0x00000003b6b67212 */ /* 0x000fe400078e3cff */
[----:B------:R-:W-:Y:S02]  /*b4e0*/  LOP3.LUT R183, R183, R0, RZ, 0x3c, !PT ;  /* 0x00000000b7b77212 */ /* 0x000fe400078e3cff */
[----:B------:R-:W-:Y:S02]  /*b4f0*/  @P2 R2UR UR36, R179 ;  /* 0x00000000b32422ca */ /* 0x000fe400000e0000 */
[----:B------:R-:W-:Y:S02]  /*b500*/  SEL R192, R192, RZ, P0 ;  /* 0x000000ffc0c07207 */ /* 0x000fe40000000000 */
[----:B------:R-:W-:Y:S01]  /*b510*/  SEL R76, R76, RZ, P1 ;  /* 0x000000ff4c4c7207 */ /* 0x000fe20000800000 */
[----:B------:R-:W-:Y:S10]  /*b520*/  @P2 BRA `(.L_x_142) ;  /* 0xffffff9800dc2947 */ /* 0x000ff4000383ffff */
[----:B------:R-:W-:Y:S05]  /*b530*/  EXIT ;  /* 0x000000000000794d */ /* 0x000fea0003800000 */
.L_x_24:
[----:B--2---:R2:W4:Y:S02]  /*b540*/  SYNCS.PHASECHK.TRANS64.TRYWAIT P0, [R3+URZ+0xd0], R2 ;  /* 0x0000d002030075a7 */ /* 0x00452400080011ff */
[----:B----4-:R-:W-:Y:S05]  /*b550*/  @!P0 NANOSLEEP.SYNCS 0x989680 ;  /* 0x009896800000895d */ /* 0x010fea0003900000 */
[----:B------:R-:W4:Y:S02]  /*b560*/  @!P0 SYNCS.PHASECHK.TRANS64 P0, [R3+URZ+0xd0], R2 ;  /* 0x0000d002030085a7 */ /* 0x000f2400080010ff */
[----:B----4-:R-:W-:Y:S05]  /*b570*/  @!P0 BRA `(.L_x_24) ;  /* 0xfffffffc00f08947 */ /* 0x010fea000383ffff */
[----:B------:R-:W-:Y:S05]  /*b580*/  BRA `(.L_x_143) ;  /* 0xffffff6000847947 */ /* 0x000fea000383ffff */
.L_x_27:
[----:B-1----:R-:W-:-:S07]  /*b590*/  MOV R2, UR33 ;  /* 0x0000002100027c02 */ /* 0x002fce0008000f00 */
.L_x_144:
[----:B-1----:R1:W2:Y:S02]  /*b5a0*/  SYNCS.PHASECHK.TRANS64.TRYWAIT P0, [R2+URZ+0x18], R5 ;  /* 0x00001805020075a7 */ /* 0x0022a400080011ff */
[----:B--2---:R-:W-:Y:S05]  /*b5b0*/  @!P0 NANOSLEEP.SYNCS 0x989680 ;  /* 0x009896800000895d */ /* 0x004fea0003900000 */
[----:B------:R-:W2:Y:S02]  /*b5c0*/  @!P0 SYNCS.PHASECHK.TRANS64 P0, [R2+URZ+0x18], R5 ;  /* 0x00001805020085a7 */ /* 0x000ea400080010ff */
[----:B--2---:R-:W-:Y:S05]  /*b5d0*/  @!P0 BRA `(.L_x_144) ;  /* 0xfffffffc00f08947 */ /* 0x004fea000383ffff */
[----:B------:R-:W-:Y:S05]  /*b5e0*/  BRA `(.L_x_26) ;  /* 0xffffff6000e87947 */ /* 0x000fea000383ffff */
.L_x_34:
[----:B-1----:R-:W-:-:S07]  /*b5f0*/  MOV R2, UR17 ;  /* 0x0000001100027c02 */ /* 0x002fce0008000f00 */
.L_x_145:
[----:B-1----:R1:W2:Y:S02]  /*b600*/  SYNCS.PHASECHK.TRANS64.TRYWAIT P0, [R2+URZ+0x18], R5 ;  /* 0x00001805020075a7 */ /* 0x0022a400080011ff */
[----:B--2---:R-:W-:Y:S05]  /*b610*/  @!P0 NANOSLEEP.SYNCS 0x989680 ;  /* 0x009896800000895d */ /* 0x004fea0003900000 */
[----:B------:R-:W2:Y:S02]  /*b620*/  @!P0 SYNCS.PHASECHK.TRANS64 P0, [R2+URZ+0x18], R5 ;  /* 0x00001805020085a7 */ /* 0x000ea400080010ff */
[----:B--2---:R-:W-:Y:S05]  /*b630*/  @!P0 BRA `(.L_x_145) ;  /* 0xfffffffc00f08947 */ /* 0x004fea000383ffff */
[----:B------:R-:W-:Y:S05]  /*b640*/  BRA `(.L_x_33) ;  /* 0xffffff6400a07947 */ /* 0x000fea000383ffff */
.L_x_39:
[----:B-1----:R1:W2:Y:S02]  /*b650*/  SYNCS.PHASECHK.TRANS64.TRYWAIT P0, [R2+URZ+0x80], R3 ;  /* 0x00008003020075a7 */ /* 0x0022a400080011ff */
[----:B--2---:R-:W-:Y:S05]  /*b660*/  @!P0 NANOSLEEP.SYNCS 0x989680 ;  /* 0x009896800000895d */ /* 0x004fea0003900000 */
[----:B------:R-:W2:Y:S02]  /*b670*/  @!P0 SYNCS.PHASECHK.TRANS64 P0, [R2+URZ+0x80], R3 ;  /* 0x00008003020085a7 */ /* 0x000ea400080010ff */
[----:B--2---:R-:W-:Y:S05]  /*b680*/  @!P0 BRA `(.L_x_39) ;  /* 0xfffffffc00f08947 */ /* 0x004fea000383ffff */
[----:B------:R-:W-:Y:S05]  /*b690*/  BRA `(.L_x_146) ;  /* 0xffffff6800407947 */ /* 0x000fea000383ffff */
.L_x_43:
[----:B---3--:R-:W-:-:S07]  /*b6a0*/  MOV R0, UR4 ;  /* 0x0000000400007c02 */ /* 0x008fce0008000f00 */
.L_x_147:
[----:B-1----:R1:W2:Y:S02]  /*b6b0*/  SYNCS.PHASECHK.TRANS64.TRYWAIT P0, [R0+URZ], R3 ;  /* 0x00000003000075a7 */ /* 0x0022a400080011ff */
[----:B--2---:R-:W-:Y:S05]  /*b6c0*/  @!P0 NANOSLEEP.SYNCS 0x989680 ;  /* 0x009896800000895d */ /* 0x004fea0003900000 */
[----:B------:R-:W2:Y:S02]  /*b6d0*/  @!P0 SYNCS.PHASECHK.TRANS64 P0, [R0+URZ], R3 ;  /* 0x00000003000085a7 */ /* 0x000ea400080010ff */
[----:B--2---:R-:W-:Y:S05]  /*b6e0*/  @!P0 BRA `(.L_x_147) ;  /* 0xfffffffc00f08947 */ /* 0x004fea000383ffff */
[----:B------:R-:W-:Y:S05]  /*b6f0*/  BRA `(.L_x_148) ;  /* 0xffffff6c00b07947 */ /* 0x000fea000383ffff */
.L_x_44:
[----:B---3--:R-:W-:-:S07]  /*b700*/  MOV R0, UR4 ;  /* 0x0000000400007c02 */ /* 0x008fce0008000f00 */
.L_x_149:
[----:B-1----:R1:W2:Y:S02]  /*b710*/  SYNCS.PHASECHK.TRANS64.TRYWAIT P0, [R0+URZ], R3 ;  /* 0x00000003000075a7 */ /* 0x0022a400080011ff */
[----:B--2---:R-:W-:Y:S05]  /*b720*/  @!P0 NANOSLEEP.SYNCS 0x989680 ;  /* 0x009896800000895d */ /* 0x004fea0003900000 */
[----:B------:R-:W2:Y:S02]  /*b730*/  @!P0 SYNCS.PHASECHK.TRANS64 P0, [R0+URZ], R3 ;  /* 0x00000003000085a7 */ /* 0x000ea400080010ff */
[----:B--2---:R-:W-:Y:S05]  /*b740*/  @!P0 BRA `(.L_x_149) ;  /* 0xfffffffc00f08947 */ /* 0x004fea000383ffff */
[----:B------:R-:W-:Y:S05]  /*b750*/  BRA `(.L_x_150) ;  /* 0xffffff6c00bc7947 */ /* 0x000fea000383ffff */
.L_x_47:
[----:B-1----:R1:W2:Y:S02]  /*b760*/  SYNCS.PHASECHK.TRANS64.TRYWAIT P0, [R0+URZ+0xc0], R5 ;  /* 0x0000c005000075a7 */ /* 0x0022a400080011ff */
[----:B--2---:R-:W-:Y:S05]  /*b770*/  @!P0 NANOSLEEP.SYNCS 0x989680 ;  /* 0x009896800000895d */ /* 0x004fea0003900000 */
[----:B------:R-:W2:Y:S02]  /*b780*/  @!P0 SYNCS.PHASECHK.TRANS64 P0, [R0+URZ+0xc0], R5 ;  /* 0x0000c005000085a7 */ /* 0x000ea400080010ff */
[----:B--2---:R-:W-:Y:S05]  /*b790*/  @!P0 BRA `(.L_x_47) ;  /* 0xfffffffc00f08947 */ /* 0x004fea000383ffff */
[----:B------:R-:W-:Y:S05]  /*b7a0*/  BRA `(.L_x_151) ;  /* 0xffffff70001c7947 */ /* 0x000fea000383ffff */
.L_x_48:
[----:B------:R-:W-:-:S07]  /*b7b0*/  MOV R0, UR5 ;  /* 0x0000000500007c02 */ /* 0x000fce0008000f00 */
.L_x_152:
[----:B-1----:R1:W2:Y:S02]  /*b7c0*/  SYNCS.PHASECHK.TRANS64.TRYWAIT P0, [R0+URZ+0x90], R7 ;  /* 0x00009007000075a7 */ /* 0x0022a400080011ff */
[----:B--2---:R-:W-:Y:S05]  /*b7d0*/  @!P0 NANOSLEEP.SYNCS 0x989680 ;  /* 0x009896800000895d */ /* 0x004fea0003900000 */
[----:B------:R-:W2:Y:S02]  /*b7e0*/  @!P0 SYNCS.PHASECHK.TRANS64 P0, [R0+URZ+0x90], R7 ;  /* 0x00009007000085a7 */ /* 0x000ea400080010ff */
[----:B--2---:R-:W-:Y:S05]  /*b7f0*/  @!P0 BRA `(.L_x_152) ;  /* 0xfffffffc00f08947 */ /* 0x004fea000383ffff */
[----:B------:R-:W-:Y:S05]  /*b800*/  BRA `(.L_x_153) ;  /* 0xffffff70002c7947 */ /* 0x000fea000383ffff */
.L_x_49:
[----:B-1----:R1:W2:Y:S02]  /*b810*/  SYNCS.PHASECHK.TRANS64.TRYWAIT P1, [R0+URZ+0x80], R5 ;  /* 0x00008005000075a7 */ /* 0x0022a400080211ff */
[----:B--2---:R-:W-:Y:S05]  /*b820*/  @!P1 NANOSLEEP.SYNCS 0x989680 ;  /* 0x009896800000995d */ /* 0x004fea0003900000 */
[----:B------:R-:W2:Y:S02]  /*b830*/  @!P1 SYNCS.PHASECHK.TRANS64 P1, [R0+URZ+0x80], R5 ;  /* 0x00008005000095a7 */ /* 0x000ea400080210ff */
[----:B--2---:R-:W-:Y:S05]  /*b840*/  @!P1 BRA `(.L_x_49) ;  /* 0xfffffffc00f09947 */ /* 0x004fea000383ffff */
[----:B------:R-:W-:Y:S05]  /*b850*/  BRA `(.L_x_154) ;  /* 0xffffff70005c7947 */ /* 0x000fea000383ffff */
.L_x_52:
[----:B------:R-:W-:-:S07]  /*b860*/  MOV R0, UR5 ;  /* 0x0000000500007c02 */ /* 0x000fce0008000f00 */
.L_x_155:
[----:B-1----:R1:W2:Y:S02]  /*b870*/  SYNCS.PHASECHK.TRANS64.TRYWAIT P0, [R0+URZ+0x90], R3 ;  /* 0x00009003000075a7 */ /* 0x0022a400080011ff */
[----:B--2---:R-:W-:Y:S05]  /*b880*/  @!P0 NANOSLEEP.SYNCS 0x989680 ;  /* 0x009896800000895d */ /* 0x004fea0003900000 */
[----:B------:R-:W2:Y:S02]  /*b890*/  @!P0 SYNCS.PHASECHK.TRANS64 P0, [R0+URZ+0x90], R3 ;  /* 0x00009003000085a7 */ /* 0x000ea400080010ff */
[----:B--2---:R-:W-:Y:S05]  /*b8a0*/  @!P0 BRA `(.L_x_155) ;  /* 0xfffffffc00f08947 */ /* 0x004fea000383ffff */
[----:B------:R-:W-:Y:S05]  /*b8b0*/  BRA `(.L_x_51) ;  /* 0xffffff7000b07947 */ /* 0x000fea000383ffff */
.L_x_61:
[----:B-1----:R-:W-:-:S04]  /*b8c0*/  MOV R4, UR6 ;  /* 0x0000000600047c02 */ /* 0x002fc80008000f00 */
[----:B------:R1:W2:Y:S03]  /*b8d0*/  SYNCS.PHASECHK.TRANS64.TRYWAIT P0, [R4+URZ+0x8], R5 ;  /* 0x00000805040075a7 */ /* 0x0002a600080011ff */
[----:B--2---:R-:W-:Y:S05]  /*b8e0*/  @!P0 NANOSLEEP.SYNCS 0x989680 ;  /* 0x009896800000895d */ /* 0x004fea0003900000 */
[----:B------:R-:W2:Y:S02]  /*b8f0*/  @!P0 SYNCS.PHASECHK.TRANS64 P0, [R4+URZ+0x8], R5 ;  /* 0x00000805040085a7 */ /* 0x000ea400080010ff */
[----:B--2---:R-:W-:Y:S05]  /*b900*/  @!P0 BRA `(.L_x_61) ;  /* 0xfffffffc00ec8947 */ /* 0x004fea000383ffff */
[----:B------:R-:W-:Y:S05]  /*b910*/  BRA `(.L_x_60) ;  /* 0xffffff7400647947 */ /* 0x000fea000383ffff */
.L_x_63:
[----:B------:R-:W-:Y:S01]  /*b920*/  BSSY B0, `(.L_x_156) ;  /* 0x0000006000007945 */ /* 0x000fe20003800000 */
[----:B------:R-:W-:-:S07]  /*b930*/  MOV R15, 0xffffffff ;  /* 0xffffffff000f7802 */ /* 0x000fce0000000f00 */
[----:B-1---5:R-:W-:Y:S05]  /*b940*/  WARPSYNC.COLLECTIVE R15, `(.L_x_157) ;  /* 0x000000000f0c7348 */ /* 0x022fea0003c00000 */
[----:B------:R-:W-:Y:S02]  /*b950*/  ELECT P6, UR79, PT ;  /* 0x00000000004f782f */ /* 0x000fe400038c0000 */
[----:B------:R-:W-:Y:S01]  /*b960*/  MOV R14, UR79 ;  /* 0x0000004f000e7c02 */ /* 0x000fe20008000f00 */
[----:B-1---5:R-:W-:Y:S10]  /*b970*/  ENDCOLLECTIVE ;  /* 0x000000000000791b */ /* 0x022ff40003800000 */
.L_x_157:
[----:B------:R-:W-:Y:S05]  /*b980*/  BSYNC B0 ;  /* 0x0000000000007941 */ /* 0x000fea0003800000 */
.L_x_156:
[----:B------:R-:W-:Y:S05]  /*b990*/  BRA `(.L_x_158) ;  /* 0xffffff7400947947 */ /* 0x000fea000383ffff */
.L_x_65:
[----:B-1----:R-:W-:-:S04]  /*b9a0*/  MOV R2, UR6 ;  /* 0x0000000600027c02 */ /* 0x002fc80008000f00 */
[----:B------:R1:W2:Y:S03]  /*b9b0*/  SYNCS.PHASECHK.TRANS64.TRYWAIT P0, [R2+URZ+0x8], R3 ;  /* 0x00000803020075a7 */ /* 0x0002a600080011ff */
[----:B--2---:R-:W-:Y:S05]  /*b9c0*/  @!P0 NANOSLEEP.SYNCS 0x989680 ;  /* 0x009896800000895d */ /* 0x004fea0003900000 */
[----:B------:R-:W2:Y:S02]  /*b9d0*/  @!P0 SYNCS.PHASECHK.TRANS64 P0, [R2+URZ+0x8], R3 ;  /* 0x00000803020085a7 */ /* 0x000ea400080010ff */
[----:B--2---:R-:W-:Y:S05]  /*b9e0*/  @!P0 BRA `(.L_x_65) ;  /* 0xfffffffc00ec8947 */ /* 0x004fea000383ffff */
[----:B------:R-:W-:Y:S05]  /*b9f0*/  BRA `(.L_x_64) ;  /* 0xffffff7400987947 */ /* 0x000fea000383ffff */
.L_x_66:
[----:B-1----:R1:W2:Y:S02]  /*ba00*/  SYNCS.PHASECHK.TRANS64.TRYWAIT P0, [R0+URZ+0x80], R5 ;  /* 0x00008005000075a7 */ /* 0x0022a400080011ff */
[----:B--2---:R-:W-:Y:S05]  /*ba10*/  @!P0 NANOSLEEP.SYNCS 0x989680 ;  /* 0x009896800000895d */ /* 0x004fea0003900000 */
[----:B------:R-:W2:Y:S02]  /*ba20*/  @!P0 SYNCS.PHASECHK.TRANS64 P0, [R0+URZ+0x80], R5 ;  /* 0x00008005000085a7 */ /* 0x000ea400080010ff */
[----:B--2---:R-:W-:Y:S05]  /*ba30*/  @!P0 BRA `(.L_x_66) ;  /* 0xfffffffc00f08947 */ /* 0x004fea000383ffff */
[----:B------:R-:W-:Y:S05]  /*ba40*/  BRA `(.L_x_159) ;  /* 0xffffff78006c7947 */ /* 0x000fea000383ffff */
.L_x_68:
[----:B------:R-:W-:-:S07]  /*ba50*/  MOV R0, UR11 ;  /* 0x0000000b00007c02 */ /* 0x000fce0008000f00 */
.L_x_160:
[----:B-1----:R1:W2:Y:S02]  /*ba60*/  SYNCS.PHASECHK.TRANS64.TRYWAIT P0, [R0+URZ+0xb0], R5 ;  /* 0x0000b005000075a7 */ /* 0x0022a400080011ff */
[----:B--2---:R-:W-:Y:S05]  /*ba70*/  @!P0 NANOSLEEP.SYNCS 0x989680 ;  /* 0x009896800000895d */ /* 0x004fea0003900000 */
[----:B------:R-:W2:Y:S02]  /*ba80*/  @!P0 SYNCS.PHASECHK.TRANS64 P0, [R0+URZ+0xb0], R5 ;  /* 0x0000b005000085a7 */ /* 0x000ea400080010ff */
[----:B--2---:R-:W-:Y:S05]  /*ba90*/  @!P0 BRA `(.L_x_160) ;  /* 0xfffffffc00f08947 */ /* 0x004fea000383ffff */
[----:B------:R-:W-:Y:S05]  /*baa0*/  BRA `(.L_x_161) ;  /* 0xffffff7800b47947 */ /* 0x000fea000383ffff */
.L_x_71:
[----:B------:R-:W-:Y:S07]  /*bab0*/  MOV R0, UR9 ;  /* 0x0000000900007c02 */ /* 0x000fee0008000f00 */
.L_x_162:
[----:B-1----:R1:W2:Y:S02]  /*bac0*/  SYNCS.PHASECHK.TRANS64.TRYWAIT P0, [R0+URZ], R5 ;  /* 0x00000005000075a7 */ /* 0x0022a400080011ff */
[----:B--2---:R-:W-:Y:S05]  /*bad0*/  @!P0 NANOSLEEP.SYNCS 0x989680 ;  /* 0x009896800000895d */ /* 0x004fea0003900000 */
[----:B------:R-:W2:Y:S02]  /*bae0*/  @!P0 SYNCS.PHASECHK.TRANS64 P0, [R0+URZ], R5 ;  /* 0x00000005000085a7 */ /* 0x000ea400080010ff */
[----:B--2---:R-:W-:Y:S05]  /*baf0*/  @!P0 BRA `(.L_x_162) ;  /* 0xfffffffc00f08947 */ /* 0x004fea000383ffff */
[----:B------:R-:W-:Y:S05]  /*bb00*/  BRA `(.L_x_70) ;  /* 0xffffff7800cc7947 */ /* 0x000fea000383ffff */
.L_x_75:
[----:B-1----:R-:W-:-:S07]  /*bb10*/  MOV R0, UR5 ;  /* 0x0000000500007c02 */ /* 0x002fce0008000f00 */
.L_x_163:
[----:B-1----:R1:W2:Y:S02]  /*bb20*/  SYNCS.PHASECHK.TRANS64.TRYWAIT P0, [R0+URZ], R3 ;  /* 0x00000003000075a7 */ /* 0x0022a400080011ff */
[----:B--2---:R-:W-:Y:S05]  /*bb30*/  @!P0 NANOSLEEP.SYNCS 0x989680 ;  /* 0x009896800000895d */ /* 0x004fea0003900000 */
[----:B------:R-:W2:Y:S02]  /*bb40*/  @!P0 SYNCS.PHASECHK.TRANS64 P0, [R0+URZ], R3 ;  /* 0x00000003000085a7 */ /* 0x000ea400080010ff */
[----:B--2---:R-:W-:Y:S05]  /*bb50*/  @!P0 BRA `(.L_x_163) ;  /* 0xfffffffc00f08947 */ /* 0x004fea000383ffff */
[----:B------:R-:W-:Y:S05]  /*bb60*/  BRA `(.L_x_164) ;  /* 0xffffff7c00847947 */ /* 0x000fea000383ffff */
.L_x_78:
[----:B------:R-:W-:-:S07]  /*bb70*/  MOV R0, UR8 ;  /* 0x0000000800007c02 */ /* 0x000fce0008000f00 */
.L_x_165:
[----:B-1----:R1:W2:Y:S02]  /*bb80*/  SYNCS.PHASECHK.TRANS64.TRYWAIT P1, [R0+URZ+0xe0], R3 ;  /* 0x0000e003000075a7 */ /* 0x0022a400080211ff */
[----:B--2---:R-:W-:Y:S05]  /*bb90*/  @!P1 NANOSLEEP.SYNCS 0x989680 ;  /* 0x009896800000995d */ /* 0x004fea0003900000 */
[----:B------:R-:W2:Y:S02]  /*bba0*/  @!P1 SYNCS.PHASECHK.TRANS64 P1, [R0+URZ+0xe0], R3 ;  /* 0x0000e003000095a7 */ /* 0x000ea400080210ff */
[----:B--2---:R-:W-:Y:S05]  /*bbb0*/  @!P1 BRA `(.L_x_165) ;  /* 0xfffffffc00f09947 */ /* 0x004fea000383ffff */
[----:B------:R-:W-:Y:S05]  /*bbc0*/  BRA `(.L_x_166) ;  /* 0xffffff7c00d07947 */ /* 0x000fea000383ffff */
.L_x_83:
[----:B--2---:R2:W4:Y:S02]  /*bbd0*/  SYNCS.PHASECHK.TRANS64.TRYWAIT P0, [R0+URZ+0x80], R3 ;  /* 0x00008003000075a7 */ /* 0x00452400080011ff */
[----:B----4-:R-:W-:Y:S05]  /*bbe0*/  @!P0 NANOSLEEP.SYNCS 0x989680 ;  /* 0x009896800000895d */ /* 0x010fea0003900000 */
[----:B------:R-:W4:Y:S02]  /*bbf0*/  @!P0 SYNCS.PHASECHK.TRANS64 P0, [R0+URZ+0x80], R3 ;  /* 0x00008003000085a7 */ /* 0x000f2400080010ff */
[----:B----4-:R-:W-:Y:S05]  /*bc00*/  @!P0 BRA `(.L_x_83) ;  /* 0xfffffffc00f08947 */ /* 0x010fea000383ffff */
[----:B------:R-:W-:Y:S05]  /*bc10*/  BRA `(.L_x_167) ;  /* 0xffffff8000e47947 */ /* 0x000fea000383ffff */
.L_x_86:
[----:B------:R-:W-:Y:S07]  /*bc20*/  MOV R0, UR7 ;  /* 0x0000000700007c02 */ /* 0x000fee0008000f00 */
.L_x_168:
[----:B--2---:R2:W4:Y:S02]  /*bc30*/  SYNCS.PHASECHK.TRANS64.TRYWAIT P0, [R0+URZ+0x78], R3 ;  /* 0x00007803000075a7 */ /* 0x00452400080011ff */
[----:B----4-:R-:W-:Y:S05]  /*bc40*/  @!P0 NANOSLEEP.SYNCS 0x989680 ;  /* 0x009896800000895d */ /* 0x010fea0003900000 */
[----:B------:R-:W4:Y:S02]  /*bc50*/  @!P0 SYNCS.PHASECHK.TRANS64 P0, [R0+URZ+0x78], R3 ;  /* 0x00007803000085a7 */ /* 0x000f2400080010ff */
[----:B----4-:R-:W-:Y:S05]  /*bc60*/  @!P0 BRA `(.L_x_168) ;  /* 0xfffffffc00f08947 */ /* 0x010fea000383ffff */
[----:B------:R-:W-:Y:S05]  /*bc70*/  BRA `(.L_x_85) ;  /* 0xffffff8400c47947 */ /* 0x000fea000383ffff */
.L_x_89:
[----:B------:R-:W-:Y:S07]  /*bc80*/  MOV R3, UR7 ;  /* 0x0000000700037c02 */ /* 0x000fee0008000f00 */
.L_x_169:
[----:B-1----:R1:W2:Y:S02]  /*bc90*/  SYNCS.PHASECHK.TRANS64.TRYWAIT P0, [R3+URZ+0x50], R12 ;  /* 0x0000500c030075a7 */ /* 0x0022a400080011ff */
[----:B--2---:R-:W-:Y:S05]  /*bca0*/  @!P0 NANOSLEEP.SYNCS 0x989680 ;  /* 0x009896800000895d */ /* 0x004fea0003900000 */
[----:B------:R-:W2:Y:S02]  /*bcb0*/  @!P0 SYNCS.PHASECHK.TRANS64 P0, [R3+URZ+0x50], R12 ;  /* 0x0000500c030085a7 */ /* 0x000ea400080010ff */
[----:B--2---:R-:W-:Y:S05]  /*bcc0*/  @!P0 BRA `(.L_x_169) ;  /* 0xfffffffc00f08947 */ /* 0x004fea000383ffff */
[----:B------:R-:W-:Y:S05]  /*bcd0*/  BRA `(.L_x_170) ;  /* 0xffffff88003c7947 */ /* 0x000fea000383ffff */
.L_x_90:
[----:B-1----:R-:W-:Y:S07]  /*bce0*/  MOV R3, UR7 ;  /* 0x0000000700037c02 */ /* 0x002fee0008000f00 */
.L_x_171:
[----:B-1----:R1:W2:Y:S02]  /*bcf0*/  SYNCS.PHASECHK.TRANS64.TRYWAIT P0, [R3+URZ+0x58], R12 ;  /* 0x0000580c030075a7 */ /* 0x0022a400080011ff */
[----:B--2---:R-:W-:Y:S05]  /*bd00*/  @!P0 NANOSLEEP.SYNCS 0x989680 ;  /* 0x009896800000895d */ /* 0x004fea0003900000 */
[----:B------:R-:W2:Y:S02]  /*bd10*/  @!P0 SYNCS.PHASECHK.TRANS64 P0, [R3+URZ+0x58], R12 ;  /* 0x0000580c030085a7 */ /* 0x000ea400080010ff */
[----:B--2---:R-:W-:Y:S05]  /*bd20*/  @!P0 BRA `(.L_x_171) ;  /* 0xfffffffc00f08947 */ /* 0x004fea000383ffff */
[----:B------:R-:W-:Y:S05]  /*bd30*/  BRA `(.L_x_172) ;  /* 0xffffff8800787947 */ /* 0x000fea000383ffff */
.L_x_91:
[----:B-1----:R-:W-:Y:S07]  /*bd40*/  MOV R3, UR7 ;  /* 0x0000000700037c02 */ /* 0x002fee0008000f00 */
.L_x_173:
[----:B-1----:R1:W2:Y:S02]  /*bd50*/  SYNCS.PHASECHK.TRANS64.TRYWAIT P0, [R3+URZ+0x60], R12 ;  /* 0x0000600c030075a7 */ /* 0x0022a400080011ff */
[----:B--2---:R-:W-:Y:S05]  /*bd60*/  @!P0 NANOSLEEP.SYNCS 0x989680 ;  /* 0x009896800000895d */ /* 0x004fea0003900000 */
[----:B------:R-:W2:Y:S02]  /*bd70*/  @!P0 SYNCS.PHASECHK.TRANS64 P0, [R3+URZ+0x60], R12 ;  /* 0x0000600c030085a7 */ /* 0x000ea400080010ff */
[----:B--2---:R-:W-:Y:S05]  /*bd80*/  @!P0 BRA `(.L_x_173) ;  /* 0xfffffffc00f08947 */ /* 0x004fea000383ffff */
[----:B------:R-:W-:Y:S05]  /*bd90*/  BRA `(.L_x_174) ;  /* 0xffffff8800c07947 */ /* 0x000fea000383ffff */
.L_x_92:
[----:B------:R-:W-:Y:S07]  /*bda0*/  MOV R3, UR7 ;  /* 0x0000000700037c02 */ /* 0x000fee0008000f00 */
.L_x_175:
[----:B-1----:R1:W2:Y:S02]  /*bdb0*/  SYNCS.PHASECHK.TRANS64.TRYWAIT P0, [R3+URZ+0x68], R12 ;  /* 0x0000680c030075a7 */ /* 0x0022a400080011ff */
[----:B--2---:R-:W-:Y:S05]  /*bdc0*/  @!P0 NANOSLEEP.SYNCS 0x989680 ;  /* 0x009896800000895d */ /* 0x004fea0003900000 */
[----:B------:R-:W2:Y:S02]  /*bdd0*/  @!P0 SYNCS.PHASECHK.TRANS64 P0, [R3+URZ+0x68], R12 ;  /* 0x0000680c030085a7 */ /* 0x000ea400080010ff */
[----:B--2---:R-:W-:Y:S05]  /*bde0*/  @!P0 BRA `(.L_x_175) ;  /* 0xfffffffc00f08947 */ /* 0x004fea000383ffff */
[----:B------:R-:W-:Y:S05]  /*bdf0*/  BRA `(.L_x_176) ;  /* 0xffffff8c00487947 */ /* 0x000fea000383ffff */
.L_x_94:
[----:B------:R-:W-:-:S07]  /*be00*/  MOV R0, UR7 ;  /* 0x0000000700007c02 */ /* 0x000fce0008000f00 */
.L_x_177:
[----:B-1----:R1:W4:Y:S02]  /*be10*/  SYNCS.PHASECHK.TRANS64.TRYWAIT P0, [R0+URZ+0x50], R3 ;  /* 0x00005003000075a7 */ /* 0x00232400080011ff */
[----:B----4-:R-:W-:Y:S05]  /*be20*/  @!P0 NANOSLEEP.SYNCS 0x989680 ;  /* 0x009896800000895d */ /* 0x010fea0003900000 */
[----:B------:R-:W4:Y:S02]  /*be30*/  @!P0 SYNCS.PHASECHK.TRANS64 P0, [R0+URZ+0x50], R3 ;  /* 0x00005003000085a7 */ /* 0x000f2400080010ff */
[----:B----4-:R-:W-:Y:S05]  /*be40*/  @!P0 BRA `(.L_x_177) ;  /* 0xfffffffc00f08947 */ /* 0x010fea000383ffff */
[----:B------:R-:W-:Y:S05]  /*be50*/  BRA `(.L_x_178) ;  /* 0xffffff8c00b87947 */ /* 0x000fea000383ffff */
.L_x_95:
[----:B-1----:R-:W-:-:S07]  /*be60*/  MOV R0, UR7 ;  /* 0x0000000700007c02 */ /* 0x002fce0008000f00 */
.L_x_179:
[----:B-1----:R1:W4:Y:S02]  /*be70*/  SYNCS.PHASECHK.TRANS64.TRYWAIT P0, [R0+URZ+0x58], R3 ;  /* 0x00005803000075a7 */ /* 0x00232400080011ff */
[----:B----4-:R-:W-:Y:S05]  /*be80*/  @!P0 NANOSLEEP.SYNCS 0x989680 ;  /* 0x009896800000895d */ /* 0x010fea0003900000 */
[----:B------:R-:W4:Y:S02]  /*be90*/  @!P0 SYNCS.PHASECHK.TRANS64 P0, [R0+URZ+0x58], R3 ;  /* 0x00005803000085a7 */ /* 0x000f2400080010ff */
[----:B----4-:R-:W-:Y:S05]  /*bea0*/  @!P0 BRA `(.L_x_179) ;  /* 0xfffffffc00f08947 */ /* 0x010fea000383ffff */
[----:B------:R-:W-:Y:S05]  /*beb0*/  BRA `(.L_x_180) ;  /* 0xffffff8c00a87947 */ /* 0x000fea000383ffff */
.L_x_96:
[----:B-1----:R-:W-:-:S07]  /*bec0*/  MOV R0, UR7 ;  /* 0x0000000700007c02 */ /* 0x002fce0008000f00 */
.L_x_181:
[----:B-1----:R1:W4:Y:S02]  /*bed0*/  SYNCS.PHASECHK.TRANS64.TRYWAIT P0, [R0+URZ+0x60], R3 ;  /* 0x00006003000075a7 */ /* 0x00232400080011ff */
[----:B----4-:R-:W-:Y:S05]  /*bee0*/  @!P0 NANOSLEEP.SYNCS 0x989680 ;  /* 0x009896800000895d */ /* 0x010fea0003900000 */
[----:B------:R-:W4:Y:S02]  /*bef0*/  @!P0 SYNCS.PHASECHK.TRANS64 P0, [R0+URZ+0x60], R3 ;  /* 0x00006003000085a7 */ /* 0x000f2400080010ff */
[----:B----4-:R-:W-:Y:S05]  /*bf00*/  @!P0 BRA `(.L_x_181) ;  /* 0xfffffffc00f08947 */ /* 0x010fea000383ffff */
[----:B------:R-:W-:Y:S05]  /*bf10*/  BRA `(.L_x_182) ;  /* 0xffffff8c00987947 */ /* 0x000fea000383ffff */
.L_x_98:
[----:B--2---:R2:W3:Y:S02]  /*bf20*/  SYNCS.PHASECHK.TRANS64.TRYWAIT P0, [R0+URZ+0x80], R3 ;  /* 0x00008003000075a7 */ /* 0x0044e400080011ff */
[----:B---3--:R-:W-:Y:S05]  /*bf30*/  @!P0 NANOSLEEP.SYNCS 0x989680 ;  /* 0x009896800000895d */ /* 0x008fea0003900000 */
[----:B------:R-:W3:Y:S02]  /*bf40*/  @!P0 SYNCS.PHASECHK.TRANS64 P0, [R0+URZ+0x80], R3 ;  /* 0x00008003000085a7 */ /* 0x000ee400080010ff */
[----:B---3--:R-:W-:Y:S05]  /*bf50*/  @!P0 BRA `(.L_x_98) ;  /* 0xfffffffc00f08947 */ /* 0x008fea000383ffff */
[----:B------:R-:W-:Y:S05]  /*bf60*/  BRA `(.L_x_183) ;  /* 0xffffff9000607947 */ /* 0x000fea000383ffff */
.L_x_109:
[----:B-1----:R1:W3:Y:S02]  /*bf70*/  SYNCS.PHASECHK.TRANS64.TRYWAIT P1, [R3+URZ+0x30], R0 ;  /* 0x00003000030075a7 */ /* 0x0022e400080211ff */
[----:B---3--:R-:W-:Y:S05]  /*bf80*/  @!P1 NANOSLEEP.SYNCS 0x989680 ;  /* 0x009896800000995d */ /* 0x008fea0003900000 */
[----:B------:R-:W3:Y:S02]  /*bf90*/  @!P1 SYNCS.PHASECHK.TRANS64 P1, [R3+URZ+0x30], R0 ;  /* 0x00003000030095a7 */ /* 0x000ee400080210ff */
[----:B---3--:R-:W-:Y:S05]  /*bfa0*/  @!P1 BRA `(.L_x_109) ;  /* 0xfffffffc00f09947 */ /* 0x008fea000383ffff */
[----:B------:R-:W-:Y:S05]  /*bfb0*/  BRA `(.L_x_108) ;  /* 0xffffff9c00847947 */ /* 0x000fea000383ffff */
.L_x_111:
[----:B-1----:R1:W4:Y:S02]  /*bfc0*/  SYNCS.PHASECHK.TRANS64.TRYWAIT P0, [R191+URZ+0xa0], R2 ;  /* 0x0000a002bf0075a7 */ /* 0x00232400080011ff */
[----:B----4-:R-:W-:Y:S05]  /*bfd0*/  @!P0 NANOSLEEP.SYNCS 0x989680 ;  /* 0x009896800000895d */ /* 0x010fea0003900000 */
[----:B------:R-:W4:Y:S02]  /*bfe0*/  @!P0 SYNCS.PHASECHK.TRANS64 P0, [R191+URZ+0xa0], R2 ;  /* 0x0000a002bf0085a7 */ /* 0x000f2400080010ff */
[----:B----4-:R-:W-:Y:S05]  /*bff0*/  @!P0 BRA `(.L_x_111) ;  /* 0xfffffffc00f08947 */ /* 0x010fea000383ffff */
[----:B------:R-:W-:Y:S05]  /*c000*/  BRA `(.L_x_110) ;  /* 0xffffff9c00e07947 */ /* 0x000fea000383ffff */
.L_x_120:
[----:B--2---:R2:W3:Y:S02]  /*c010*/  SYNCS.PHASECHK.TRANS64.TRYWAIT P0, [R206+URZ+0x30], R3 ;  /* 0x00003003ce0075a7 */ /* 0x0044e400080011ff */
[----:B---3--:R-:W-:Y:S05]  /*c020*/  @!P0 NANOSLEEP.SYNCS 0x989680 ;  /* 0x009896800000895d */ /* 0x008fea0003900000 */
[----:B------:R-:W3:Y:S02]  /*c030*/  @!P0 SYNCS.PHASECHK.TRANS64 P0, [R206+URZ+0x30], R3 ;  /* 0x00003003ce0085a7 */ /* 0x000ee400080010ff */
[----:B---3--:R-:W-:Y:S05]  /*c040*/  @!P0 BRA `(.L_x_120) ;  /* 0xfffffffc00f08947 */ /* 0x008fea000383ffff */
[----:B------:R-:W-:Y:S05]  /*c050*/  BRA `(.L_x_119) ;  /* 0xffffffb000ec7947 */ /* 0x000fea000383ffff */
.L_x_129:
[----:B--2---:R2:W3:Y:S02]  /*c060*/  SYNCS.PHASECHK.TRANS64.TRYWAIT P0, [R0+URZ+0x30], R7 ;  /* 0x00003007000075a7 */ /* 0x0044e400080011ff */
[----:B---3--:R-:W-:Y:S05]  /*c070*/  @!P0 NANOSLEEP.SYNCS 0x989680 ;  /* 0x009896800000895d */ /* 0x008fea0003900000 */
[----:B------:R-:W3:Y:S02]  /*c080*/  @!P0 SYNCS.PHASECHK.TRANS64 P0, [R0+URZ+0x30], R7 ;  /* 0x00003007000085a7 */ /* 0x000ee400080010ff */
[----:B---3--:R-:W-:Y:S05]  /*c090*/  @!P0 BRA `(.L_x_129) ;  /* 0xfffffffc00f08947 */ /* 0x008fea000383ffff */
[----:B------:R-:W-:Y:S05]  /*c0a0*/  BRA `(.L_x_128) ;  /* 0xffffffc800447947 */ /* 0x000fea000383ffff */
.L_x_138:
[----:B--2---:R2:W3:Y:S02]  /*c0b0*/  SYNCS.PHASECHK.TRANS64.TRYWAIT P0, [R0+URZ+0x30], R3 ;  /* 0x00003003000075a7 */ /* 0x0044e400080011ff */
[----:B---3--:R-:W-:Y:S05]  /*c0c0*/  @!P0 NANOSLEEP.SYNCS 0x989680 ;  /* 0x009896800000895d */ /* 0x008fea0003900000 */
[----:B------:R-:W3:Y:S02]  /*c0d0*/  @!P0 SYNCS.PHASECHK.TRANS64 P0, [R0+URZ+0x30], R3 ;  /* 0x00003003000085a7 */ /* 0x000ee400080010ff */
[----:B---3--:R-:W-:Y:S05]  /*c0e0*/  @!P0 BRA `(.L_x_138) ;  /* 0xfffffffc00f08947 */ /* 0x008fea000383ffff */
[----:B------:R-:W-:Y:S05]  /*c0f0*/  BRA `(.L_x_137) ;  /* 0xffffffdc00a87947 */ /* 0x000fea000383ffff */
        .weak           $__internal_0_$__cuda_sm10x_tcgen05_guardrail_trap_col_being_dealloced_not_returned_by_alloc
        .type           $__internal_0_$__cuda_sm10x_tcgen05_guardrail_trap_col_being_dealloced_not_returned_by_alloc,@function
        .size           $__internal_0_$__cuda_sm10x_tcgen05_guardrail_trap_col_being_dealloced_not_returned_by_alloc,($__internal_1_$__cuda_sm10x_tcgen05_guardrail_trap_phase_invalid_during_alloc - $__internal_0_$__cuda_sm10x_tcgen05_guardrail_trap_col_being_dealloced_not_returned_by_alloc)
$__internal_0_$__cuda_sm10x_tcgen05_guardrail_trap_col_being_dealloced_not_returned_by_alloc:
[----:B------:R-:W-:Y:S05]  /*c100*/  BPT.TRAP 0x1 ;  /* 0x000000040000795c */ /* 0x000fea0000300000 */
[----:B------:R-:W-:-:S04]  /*c110*/  HFMA2 R3, -RZ, RZ, 0, 0 ;  /* 0x00000000ff037431 */ /* 0x000fc800000001ff */
[----:B------:R-:W-:Y:S05]  /*c120*/  RET.REL.NODEC R2 `(_ZN7cutlass13device_kernelINS_4gemm6kernel13GemmUniversalIN4cute5tupleIJiiiiEEENS1_10collective13CollectiveMmaINS1_35MainloopSm100TmaUmmaWarpSpecializedILi3ELi2ELi2ENS5_IJNS4_1CILi2EEENSA_ILi1EEESC_EEEEENS5_IJNSA_ILi256EEESF_NSA_ILi32EEEEEENS_12float_e5m2_tENS5_IJlSC_lEEESI_SJ_NS4_8TiledMMAINS4_8MMA_AtomIJNS4_10MMA_TraitsINS4_25SM100_MMA_F8F6F4_2x1SM_SSEJSI_SI_fSF_SF_NS4_17integral_constantINS4_4UMMA5MajorELSQ_0EEESR_NSO_INSP_7ScaleInELSS_0EEEST_EEEEEENS4_6LayoutINS5_IJSC_SC_SC_EEENS5_IJNSA_ILi0EEESY_SY_EEEEENS5_IJNS4_10UnderscoreES11_S11_EEEEENS4_18SM100_TMA_2SM_LOADENS4_14ComposedLayoutINS4_7SwizzleILi1ELi4ELi3EEENS4_18smem_ptr_flag_bitsILi8EEENSW_INS5_IJNSA_ILi8EEESG_EEENS5_IJSG_SC_EEEEEEEvNS4_8identityES14_S1E_vS1F_EENS_8epilogue10collective18CollectiveEpilogueINS1H_23Sm100TmaWarpSpecializedILi4ELi2ELi64ELb0ELb0EEEJNS5_IJNSA_ILi128EEESF_SG_EEENS5_IJNSW_IS1M_SC_EENSW_INSA_ILi64EEESC_EEEEESI_SJ_SI_SJ_NS1H_6fusion15FusionCallbacksIS1L_NS1S_17LinearCombinationISI_fSI_fLNS_15FloatRoundStyleE2EEES1N_S1R_JEEENS4_5SM1004TMEM4LOAD26SM100_TMEM_LOAD_32dp32b64xENS4_13SM90_TMA_LOADENS15_INS16_ILi2ELi4ELi3EEES19_NSW_INS5_IJS1A_S1P_EEENS5_IJS1P_SC_EEEEEEENS4_39AutoVectorizingCopyWithAssumedAlignmentILi128EEENS4_14SM90_TMA_STOREES27_S29_S29_EEEvvEEEEvNT_6ParamsE) ;  /* 0xffffff3c02b47950 */ /* 0x000fea0003c3ffff */
        .weak           $__internal_1_$__cuda_sm10x_tcgen05_guardrail_trap_phase_invalid_during_alloc
        .type           $__internal_1_$__cuda_sm10x_tcgen05_guardrail_trap_phase_invalid_during_alloc,@function
        .size           $__internal_1_$__cuda_sm10x_tcgen05_guardrail_trap_phase_invalid_during_alloc,($__internal_2_$__cuda_sm10x_tcgen05_guardrail_trap_unallocated_columns_being_dealloced - $__internal_1_$__cuda_sm10x_tcgen05_guardrail_trap_phase_invalid_during_alloc)
$__internal_1_$__cuda_sm10x_tcgen05_guardrail_trap_phase_invalid_during_alloc:
[----:B------:R-:W-:Y:S05]  /*c130*/  BPT.TRAP 0x1 ;  /* 0x000000040000795c */ /* 0x000fea0000300000 */
[----:B------:R-:W-:-:S04]  /*c140*/  MOV R3, 0x0 ;  /* 0x0000000000037802 */ /* 0x000fc80000000f00 */
[----:B------:R-:W-:Y:S05]  /*c150*/  RET.REL.NODEC R2 `(_ZN7cutlass13device_kernelINS_4gemm6kernel13GemmUniversalIN4cute5tupleIJiiiiEEENS1_10collective13CollectiveMmaINS1_35MainloopSm100TmaUmmaWarpSpecializedILi3ELi2ELi2ENS5_IJNS4_1CILi2EEENSA_ILi1EEESC_EEEEENS5_IJNSA_ILi256EEESF_NSA_ILi32EEEEEENS_12float_e5m2_tENS5_IJlSC_lEEESI_SJ_NS4_8TiledMMAINS4_8MMA_AtomIJNS4_10MMA_TraitsINS4_25SM100_MMA_F8F6F4_2x1SM_SSEJSI_SI_fSF_SF_NS4_17integral_constantINS4_4UMMA5MajorELSQ_0EEESR_NSO_INSP_7ScaleInELSS_0EEEST_EEEEEENS4_6LayoutINS5_IJSC_SC_SC_EEENS5_IJNSA_ILi0EEESY_SY_EEEEENS5_IJNS4_10UnderscoreES11_S11_EEEEENS4_18SM100_TMA_2SM_LOADENS4_14ComposedLayoutINS4_7SwizzleILi1ELi4ELi3EEENS4_18smem_ptr_flag_bitsILi8EEENSW_INS5_IJNSA_ILi8EEESG_EEENS5_IJSG_SC_EEEEEEEvNS4_8identityES14_S1E_vS1F_EENS_8epilogue10collective18CollectiveEpilogueINS1H_23Sm100TmaWarpSpecializedILi4ELi2ELi64ELb0ELb0EEEJNS5_IJNSA_ILi128EEESF_SG_EEENS5_IJNSW_IS1M_SC_EENSW_INSA_ILi64EEESC_EEEEESI_SJ_SI_SJ_NS1H_6fusion15FusionCallbacksIS1L_NS1S_17LinearCombinationISI_fSI_fLNS_15FloatRoundStyleE2EEES1N_S1R_JEEENS4_5SM1004TMEM4LOAD26SM100_TMEM_LOAD_32dp32b64xENS4_13SM90_TMA_LOADENS15_INS16_ILi2ELi4ELi3EEES19_NSW_INS5_IJS1A_S1P_EEENS5_IJS1P_SC_EEEEEEENS4_39AutoVectorizingCopyWithAssumedAlignmentILi128EEENS4_14SM90_TMA_STOREES27_S29_S29_EEEvvEEEEvNT_6ParamsE) ;  /* 0xffffff3c02a87950 */ /* 0x000fea0003c3ffff */
        .weak           $__internal_2_$__cuda_sm10x_tcgen05_guardrail_trap_unallocated_columns_being_dealloced
        .type           $__internal_2_$__cuda_sm10x_tcgen05_guardrail_trap_unallocated_columns_being_dealloced,@function
        .size           $__internal_2_$__cuda_sm10x_tcgen05_guardrail_trap_unallocated_columns_being_dealloced,(.L_x_185 - $__internal_2_$__cuda_sm10x_tcgen05_guardrail_trap_unallocated_columns_being_dealloced)
$__internal_2_$__cuda_sm10x_tcgen05_guardrail_trap_unallocated_columns_being_dealloced:
[----:B------:R-:W-:Y:S05]  /*c160*/  BPT.TRAP 0x1 ;  /* 0x000000040000795c */ /* 0x000fea0000300000 */
[----:B------:R-:W-:-:S04]  /*c170*/  HFMA2 R3, -RZ, RZ, 0, 0 ;  /* 0x00000000ff037431 */ /* 0x000fc800000001ff */
[----:B------:R-:W-:Y:S05]  /*c180*/  RET.REL.NODEC R2 `(_ZN7cutlass13device_kernelINS_4gemm6kernel13GemmUniversalIN4cute5tupleIJiiiiEEENS1_10collective13CollectiveMmaINS1_35MainloopSm100TmaUmmaWarpSpecializedILi3ELi2ELi2ENS5_IJNS4_1CILi2EEENSA_ILi1EEESC_EEEEENS5_IJNSA_ILi256EEESF_NSA_ILi32EEEEEENS_12float_e5m2_tENS5_IJlSC_lEEESI_SJ_NS4_8TiledMMAINS4_8MMA_AtomIJNS4_10MMA_TraitsINS4_25SM100_MMA_F8F6F4_2x1SM_SSEJSI_SI_fSF_SF_NS4_17integral_constantINS4_4UMMA5MajorELSQ_0EEESR_NSO_INSP_7ScaleInELSS_0EEEST_EEEEEENS4_6LayoutINS5_IJSC_SC_SC_EEENS5_IJNSA_ILi0EEESY_SY_EEEEENS5_IJNS4_10UnderscoreES11_S11_EEEEENS4_18SM100_TMA_2SM_LOADENS4_14ComposedLayoutINS4_7SwizzleILi1ELi4ELi3EEENS4_18smem_ptr_flag_bitsILi8EEENSW_INS5_IJNSA_ILi8EEESG_EEENS5_IJSG_SC_EEEEEEEvNS4_8identityES14_S1E_vS1F_EENS_8epilogue10collective18CollectiveEpilogueINS1H_23Sm100TmaWarpSpecializedILi4ELi2ELi64ELb0ELb0EEEJNS5_IJNSA_ILi128EEESF_SG_EEENS5_IJNSW_IS1M_SC_EENSW_INSA_ILi64EEESC_EEEEESI_SJ_SI_SJ_NS1H_6fusion15FusionCallbacksIS1L_NS1S_17LinearCombinationISI_fSI_fLNS_15FloatRoundStyleE2EEES1N_S1R_JEEENS4_5SM1004TMEM4LOAD26SM100_TMEM_LOAD_32dp32b64xENS4_13SM90_TMA_LOADENS15_INS16_ILi2ELi4ELi3EEES19_NSW_INS5_IJS1A_S1P_EEENS5_IJS1P_SC_EEEEEEENS4_39AutoVectorizingCopyWithAssumedAlignmentILi128EEENS4_14SM90_TMA_STOREES27_S29_S29_EEEvvEEEEvNT_6ParamsE) ;  /* 0xffffff3c029c7950 */ /* 0x000fea0003c3ffff */
.L_x_184:
[----:B------:R-:W-:-:S00]  /*c190*/  BRA `(.L_x_184) ;  /* 0xfffffffc00fc7947 */ /* 0x000fc0000383ffff */
[----:B------:R-:W-:-:S00]  /*c1a0*/  NOP ;  /* 0x0000000000007918 */ /* 0x000fc00000000000 */
        /* <DEDUP_REMOVED lines=13> */
.L_x_185:


//--------------------- .nv.global.init           --------------------------
	.section	.nv.global.init,"aw",@progbits
.nv.global.init:
	.type		$str$27,@object
	.size		$str$27,($str$28 - $str$27)
$str$27:
        /*0000*/ 	.byte	0x28, 0x61, 0x64, 0x64, 0x72, 0x65, 0x73, 0x73, 0x20, 0x26, 0x20, 0x6d, 0x61, 0x73, 0x6b, 0x29
        /*0010*/ 	.byte	0x20, 0x3d, 0x3d, 0x20, 0x30, 0x00
	.type		$str$28,@object
	.size		$str$28,($str$26 - $str$28)
$str$28:
        /*0016*/ 	.byte	0x2f, 0x74, 0x6d, 0x70, 0x2f, 0x63, 0x75, 0x74, 0x6c, 0x61, 0x73, 0x73, 0x5f, 0x73, 0x77, 0x65
        /*0026*/ 	.byte	0x65, 0x70, 0x5f, 0x73, 0x72, 0x63, 0x2f, 0x69, 0x6e, 0x63, 0x6c, 0x75, 0x64, 0x65, 0x2f, 0x63
        /*0036*/ 	.byte	0x75, 0x74, 0x65, 0x2f, 0x70, 0x6f, 0x69, 0x6e, 0x74, 0x65, 0x72, 0x5f, 0x66, 0x6c, 0x61, 0x67
        /*0046*/ 	.byte	0x67, 0x65, 0x64, 0x2e, 0x68, 0x70, 0x70, 0x00
	.type		$str$26,@object
	.size		$str$26,($str$25 - $str$26)
$str$26:
        /*004e*/ 	.byte	0x2f, 0x74, 0x6d, 0x70, 0x2f, 0x63, 0x75, 0x74, 0x6c, 0x61, 0x73, 0x73, 0x5f, 0x73, 0x77, 0x65
        /*005e*/ 	.byte	0x65, 0x70, 0x5f, 0x73, 0x72, 0x63, 0x2f, 0x69, 0x6e, 0x63, 0x6c, 0x75, 0x64, 0x65, 0x2f, 0x63
        /*006e*/ 	.byte	0x75, 0x74, 0x65, 0x2f, 0x61, 0x74, 0x6f, 0x6d, 0x2f, 0x63, 0x6f, 0x70, 0x79, 0x5f, 0x74, 0x72
        /*007e*/ 	.byte	0x61, 0x69, 0x74, 0x73, 0x5f, 0x73, 0x6d, 0x31, 0x30, 0x30, 0x2e, 0x68, 0x70, 0x70, 0x00
	.type		$str$25,@object
	.size		$str$25,(__unnamed_1 - $str$25)
$str$25:
        /*008d*/ 	.byte	0x28, 0x28, 0x75, 0x69, 0x6e, 0x74, 0x33, 0x32, 0x5f, 0x74, 0x28, 0x74, 0x68, 0x72, 0x65, 0x61
        /*009d*/ 	.byte	0x64, 0x49, 0x64, 0x78, 0x2e, 0x78, 0x29, 0x20, 0x2f, 0x20, 0x33, 0x32, 0x29, 0x20, 0x25, 0x20
        /*00ad*/ 	.byte	0x34, 0x29, 0x20, 0x3d, 0x3d, 0x20, 0x28, 0x28, 0x28, 0x74, 0x6d, 0x65, 0x6d, 0x5f, 0x61, 0x64
        /*00bd*/ 	.byte	0x64, 0x72, 0x20, 0x3e, 0x3e, 0x20, 0x31, 0x36, 0x29, 0x20, 0x2f, 0x20, 0x33, 0x32, 0x29, 0x20
        /*00cd*/ 	.byte	0x25, 0x20, 0x34, 0x29, 0x00
	.type		__unnamed_1,@object
	.size		__unnamed_1,(__unnamed_2 - __unnamed_1)
__unnamed_1:
        /*00d2*/ 	.byte	0x61, 0x75, 0x74, 0x6f, 0x20, 0x63, 0x75, 0x74, 0x65, 0x3a, 0x3a, 0x61, 0x73, 0x5f, 0x70, 0x6f
        /* <DEDUP_REMOVED lines=24> */
        /*0262*/ 	.byte	0x43, 0x3c, 0x38, 0x31, 0x39, 0x32, 0x3e, 0x3e, 0x3e, 0x3e, 0x5d, 0x00
	.type		__unnamed_2,@object
	.size		__unnamed_2,(__unnamed_3 - __unnamed_2)
__unnamed_2:
        /* <DEDUP_REMOVED lines=26> */
	.type		__unnamed_3,@object
	.size		__unnamed_3,(.L_3 - __unnamed_3)
__unnamed_3:
        /* <DEDUP_REMOVED lines=42> */
        /*06aa*/ 	.byte	0x3e, 0x3e, 0x3e, 0x3e, 0x5d, 0x00
.L_3:


//--------------------- .nv.shared._ZN7cutlass13device_kernelINS_4gemm6kernel13GemmUniversalIN4cute5tupleIJiiiiEEENS1_10collective13CollectiveMmaINS1_35MainloopSm100TmaUmmaWarpSpecializedILi3ELi2ELi2ENS5_IJNS4_1CILi2EEENSA_ILi1EEESC_EEEEENS5_IJNSA_ILi256EEESF_NSA_ILi32EEEEEENS_12float_e5m2_tENS5_IJlSC_lEEESI_SJ_NS4_8TiledMMAINS4_8MMA_AtomIJNS4_10MMA_TraitsINS4_25SM100_MMA_F8F6F4_2x1SM_SSEJSI_SI_fSF_SF_NS4_17integral_constantINS4_4UMMA5MajorELSQ_0EEESR_NSO_INSP_7ScaleInELSS_0EEEST_EEEEEENS4_6LayoutINS5_IJSC_SC_SC_EEENS5_IJNSA_ILi0EEESY_SY_EEEEENS5_IJNS4_10UnderscoreES11_S11_EEEEENS4_18SM100_TMA_2SM_LOADENS4_14ComposedLayoutINS4_7SwizzleILi1ELi4ELi3EEENS4_18smem_ptr_flag_bitsILi8EEENSW_INS5_IJNSA_ILi8EEESG_EEENS5_IJSG_SC_EEEEEEEvNS4_8identityES14_S1E_vS1F_EENS_8epilogue10collective18CollectiveEpilogueINS1H_23Sm100TmaWarpSpecializedILi4ELi2ELi64ELb0ELb0EEEJNS5_IJNSA_ILi128EEESF_SG_EEENS5_IJNSW_IS1M_SC_EENSW_INSA_ILi64EEESC_EEEEESI_SJ_SI_SJ_NS1H_6fusion15FusionCallbacksIS1L_NS1S_17LinearCombinationISI_fSI_fLNS_15FloatRoundStyleE2EEES1N_S1R_JEEENS4_5SM1004TMEM4LOAD26SM100_TMEM_LOAD_32dp32b64xENS4_13SM90_TMA_LOADENS15_INS16_ILi2ELi4ELi3EEES19_NSW_INS5_IJS1A_S1P_EEENS5_IJS1P_SC_EEEEEEENS4_39AutoVectorizingCopyWithAssumedAlignmentILi128EEENS4_14SM90_TMA_STOREES27_S29_S29_EEEvvEEEEvNT_6ParamsE --------------------------
	.section	.nv.shared._ZN7cutlass13device_kernelINS_4gemm6kernel13GemmUniversalIN4cute5tupleIJiiiiEEENS1_10collective13CollectiveMmaINS1_35MainloopSm100TmaUmmaWarpSpecializedILi3ELi2ELi2ENS5_IJNS4_1CILi2EEENSA_ILi1EEESC_EEEEENS5_IJNSA_ILi256EEESF_NSA_ILi32EEEEEENS_12float_e5m2_tENS5_IJlSC_lEEESI_SJ_NS4_8TiledMMAINS4_8MMA_AtomIJNS4_10MMA_TraitsINS4_25SM100_MMA_F8F6F4_2x1SM_SSEJSI_SI_fSF_SF_NS4_17integral_constantINS4_4UMMA5MajorELSQ_0EEESR_NSO_INSP_7ScaleInELSS_0EEEST_EEEEEENS4_6LayoutINS5_IJSC_SC_SC_EEENS5_IJNSA_ILi0EEESY_SY_EEEEENS5_IJNS4_10UnderscoreES11_S11_EEEEENS4_18SM100_TMA_2SM_LOADENS4_14ComposedLayoutINS4_7SwizzleILi1ELi4ELi3EEENS4_18smem_ptr_flag_bitsILi8EEENSW_INS5_IJNSA_ILi8EEESG_EEENS5_IJSG_SC_EEEEEEEvNS4_8identityES14_S1E_vS1F_EENS_8epilogue10collective18CollectiveEpilogueINS1H_23Sm100TmaWarpSpecializedILi4ELi2ELi64ELb0ELb0EEEJNS5_IJNSA_ILi128EEESF_SG_EEENS5_IJNSW_IS1M_SC_EENSW_INSA_ILi64EEESC_EEEEESI_SJ_SI_SJ_NS1H_6fusion15FusionCallbacksIS1L_NS1S_17LinearCombinationISI_fSI_fLNS_15FloatRoundStyleE2EEES1N_S1R_JEEENS4_5SM1004TMEM4LOAD26SM100_TMEM_LOAD_32dp32b64xENS4_13SM90_TMA_LOADENS15_INS16_ILi2ELi4ELi3EEES19_NSW_INS5_IJS1A_S1P_EEENS5_IJS1P_SC_EEEEEEENS4_39AutoVectorizingCopyWithAssumedAlignmentILi128EEENS4_14SM90_TMA_STOREES27_S29_S29_EEEvvEEEEvNT_6ParamsE,"aw",@nobits
	.sectionflags	@""
	.align	16
	.zero		1024


//--------------------- .nv.shared.reserved.0     --------------------------
	.section	.nv.shared.reserved.0,"aw",@nobits
	.weak		__nv_reservedSMEM_offset_0_alias
	.size		__nv_reservedSMEM_offset_0_alias, 0, 64
	.other		__nv_reservedSMEM_offset_0_alias,@"STO_CUDA_RESERVED_SHARED STV_DEFAULT"
__nv_reservedSMEM_offset_0_alias:
	.zero		0
.nv.shared.reserved.0:
	.zero		64
	.weak		__nv_reservedSMEM_tcgen05_partition
	.type		__nv_reservedSMEM_tcgen05_partition,@object
	.size		__nv_reservedSMEM_tcgen05_partition,(.L_0 - __nv_reservedSMEM_tcgen05_partition)
__nv_reservedSMEM_tcgen05_partition:
	.zero		32
.L_0:


//--------------------- .nv.global                --------------------------
	.section	.nv.global,"aw",@nobits
.nv.global:
	.type		_ZN39_INTERNAL_ebfffd17_4_k_cu_8bbeadac_93254cute1_E,@object
	.size		_ZN39_INTERNAL_ebfffd17_4_k_cu_8bbeadac_93254cute1_E,(_ZN39_INTERNAL_ebfffd17_4_k_cu_8bbeadac_93254cuda3std3__45__cpo6cbeginE - _ZN39_INTERNAL_ebfffd17_4_k_cu_8bbeadac_93254cute1_E)
_ZN39_INTERNAL_ebfffd17_4_k_cu_8bbeadac_93254cute1_E:
	.zero		1
	.type		_ZN39_INTERNAL_ebfffd17_4_k_cu_8bbeadac_93254cuda3std3__45__cpo6cbeginE,@object
	.size		_ZN39_INTERNAL_ebfffd17_4_k_cu_8bbeadac_93254cuda3std3__45__cpo6cbeginE,(_ZN39_INTERNAL_ebfffd17_4_k_cu_8bbeadac_93254cuda3std3__48in_placeE - _ZN39_INTERNAL_ebfffd17_4_k_cu_8bbeadac_93254cuda3std3__45__cpo6cbeginE)
_ZN39_INTERNAL_ebfffd17_4_k_cu_8bbeadac_93254cuda3std3__45__cpo6cbeginE:
	.zero		1
	.type		_ZN39_INTERNAL_ebfffd17_4_k_cu_8bbeadac_93254cuda3std3__48in_placeE,@object
	.size		_ZN39_INTERNAL_ebfffd17_4_k_cu_8bbeadac_93254cuda3std3__48in_placeE,(_ZN39_INTERNAL_ebfffd17_4_k_cu_8bbeadac_93254cuda3std6ranges3__45__cpo9iter_moveE - _ZN39_INTERNAL_ebfffd17_4_k_cu_8bbeadac_93254cuda3std3__48in_placeE)
_ZN39_INTERNAL_ebfffd17_4_k_cu_8bbeadac_93254cuda3std3__48in_placeE:
	.zero		1
	.type		_ZN39_INTERNAL_ebfffd17_4_k_cu_8bbeadac_93254cuda3std6ranges3__45__cpo9iter_moveE,@object
	.size		_ZN39_INTERNAL_ebfffd17_4_k_cu_8bbeadac_93254cuda3std6ranges3__45__cpo9iter_moveE,(_ZN39_INTERNAL_ebfffd17_4_k_cu_8bbeadac_93254cuda3std3__45__cpo5beginE - _ZN39_INTERNAL_ebfffd17_4_k_cu_8bbeadac_93254cuda3std6ranges3__45__cpo9iter_moveE)
_ZN39_INTERNAL_ebfffd17_4_k_cu_8bbeadac_93254cuda3std6ranges3__45__cpo9iter_moveE:
	.zero		1
	.type		_ZN39_INTERNAL_ebfffd17_4_k_cu_8bbeadac_93254cuda3std3__45__cpo5beginE,@object
	.size		_ZN39_INTERNAL_ebfffd17_4_k_cu_8bbeadac_93254cuda3std3__45__cpo5beginE,(_ZN39_INTERNAL_ebfffd17_4_k_cu_8bbeadac_93254cuda3std3__441_GLOBAL__N__ebfffd17_4_k_cu_8bbeadac_93256ignoreE - _ZN39_INTERNAL_ebfffd17_4_k_cu_8bbeadac_93254cuda3std3__45__cpo5beginE)
_ZN39_INTERNAL_ebfffd17_4_k_cu_8bbeadac_93254cuda3std3__45__cpo5beginE:
	.zero		1
	.type		_ZN39_INTERNAL_ebfffd17_4_k_cu_8bbeadac_93254cuda3std3__441_GLOBAL__N__ebfffd17_4_k_cu_8bbeadac_93256ignoreE,@object
	.size		_ZN39_INTERNAL_ebfffd17_4_k_cu_8bbeadac_93254cuda3std3__441_GLOBAL__N__ebfffd17_4_k_cu_8bbeadac_93256ignoreE,(_ZN39_INTERNAL_ebfffd17_4_k_cu_8bbeadac_93254cute7productE - _ZN39_INTERNAL_ebfffd17_4_k_cu_8bbeadac_93254cuda3std3__441_GLOBAL__N__ebfffd17_4_k_cu_8bbeadac_93256ignoreE)
_ZN39_INTERNAL_ebfffd17_4_k_cu_8bbeadac_93254cuda3std3__441_GLOBAL__N__ebfffd17_4_k_cu_8bbeadac_93256ignoreE:
	.zero		1
	.type		_ZN39_INTERNAL_ebfffd17_4_k_cu_8bbeadac_93254cute7productE,@object
	.size		_ZN39_INTERNAL_ebfffd17_4_k_cu_8bbeadac_93254cute7productE,(_ZN39_INTERNAL_ebfffd17_4_k_cu_8bbeadac_93254cuda3std3__45__cpo3endE - _ZN39_INTERNAL_ebfffd17_4_k_cu_8bbeadac_93254cute7productE)
_ZN39_INTERNAL_ebfffd17_4_k_cu_8bbeadac_93254cute7productE:
	.zero		1
	.type		_ZN39_INTERNAL_ebfffd17_4_k_cu_8bbeadac_93254cuda3std3__45__cpo3endE,@object
	.size		_ZN39_INTERNAL_ebfffd17_4_k_cu_8bbeadac_93254cuda3std3__45__cpo3endE,(_ZN39_INTERNAL_ebfffd17_4_k_cu_8bbeadac_93254cuda3std3__419piecewise_constructE - _ZN39_INTERNAL_ebfffd17_4_k_cu_8bbeadac_93254cuda3std3__45__cpo3endE)
_ZN39_INTERNAL_ebfffd17_4_k_cu_8bbeadac_93254cuda3std3__45__cpo3endE:
	.zero		1
	.type		_ZN39_INTERNAL_ebfffd17_4_k_cu_8bbeadac_93254cuda3std3__419piecewise_constructE,@object
	.size		_ZN39_INTERNAL_ebfffd17_4_k_cu_8bbeadac_93254cuda3std3__419piecewise_constructE,(_ZN39_INTERNAL_ebfffd17_4_k_cu_8bbeadac_93254cuda3std3__45__cpo4cendE - _ZN39_INTERNAL_ebfffd17_4_k_cu_8bbeadac_93254cuda3std3__419piecewise_constructE)
_ZN39_INTERNAL_ebfffd17_4_k_cu_8bbeadac_93254cuda3std3__419piecewise_constructE:
	.zero		1
	.type		_ZN39_INTERNAL_ebfffd17_4_k_cu_8bbeadac_93254cuda3std3__45__cpo4cendE,@object
	.size		_ZN39_INTERNAL_ebfffd17_4_k_cu_8bbeadac_93254cuda3std3__45__cpo4cendE,(_ZN39_INTERNAL_ebfffd17_4_k_cu_8bbeadac_93254cuda3std6ranges3__45__cpo4swapE - _ZN39_INTERNAL_ebfffd17_4_k_cu_8bbeadac_93254cuda3std3__45__cpo4cendE)
_ZN39_INTERNAL_ebfffd17_4_k_cu_8bbeadac_93254cuda3std3__45__cpo4cendE:
	.zero		1
	.type		_ZN39_INTERNAL_ebfffd17_4_k_cu_8bbeadac_93254cuda3std6ranges3__45__cpo4swapE,@object
	.size		_ZN39_INTERNAL_ebfffd17_4_k_cu_8bbeadac_93254cuda3std6ranges3__45__cpo4swapE,(.L_11 - _ZN39_INTERNAL_ebfffd17_4_k_cu_8bbeadac_93254cuda3std6ranges3__45__cpo4swapE)
_ZN39_INTERNAL_ebfffd17_4_k_cu_8bbeadac_93254cuda3std6ranges3__45__cpo4swapE:
	.zero		1
.L_11:


//--------------------- .nv.constant0._ZN7cutlass13device_kernelINS_4gemm6kernel13GemmUniversalIN4cute5tupleIJiiiiEEENS1_10collective13CollectiveMmaINS1_35MainloopSm100TmaUmmaWarpSpecializedILi3ELi2ELi2ENS5_IJNS4_1CILi2EEENSA_ILi1EEESC_EEEEENS5_IJNSA_ILi256EEESF_NSA_ILi32EEEEEENS_12float_e5m2_tENS5_IJlSC_lEEESI_SJ_NS4_8TiledMMAINS4_8MMA_AtomIJNS4_10MMA_TraitsINS4_25SM100_MMA_F8F6F4_2x1SM_SSEJSI_SI_fSF_SF_NS4_17integral_constantINS4_4UMMA5MajorELSQ_0EEESR_NSO_INSP_7ScaleInELSS_0EEEST_EEEEEENS4_6LayoutINS5_IJSC_SC_SC_EEENS5_IJNSA_ILi0EEESY_SY_EEEEENS5_IJNS4_10UnderscoreES11_S11_EEEEENS4_18SM100_TMA_2SM_LOADENS4_14ComposedLayoutINS4_7SwizzleILi1ELi4ELi3EEENS4_18smem_ptr_flag_bitsILi8EEENSW_INS5_IJNSA_ILi8EEESG_EEENS5_IJSG_SC_EEEEEEEvNS4_8identityES14_S1E_vS1F_EENS_8epilogue10collective18CollectiveEpilogueINS1H_23Sm100TmaWarpSpecializedILi4ELi2ELi64ELb0ELb0EEEJNS5_IJNSA_ILi128EEESF_SG_EEENS5_IJNSW_IS1M_SC_EENSW_INSA_ILi64EEESC_EEEEESI_SJ_SI_SJ_NS1H_6fusion15FusionCallbacksIS1L_NS1S_17LinearCombinationISI_fSI_fLNS_15FloatRoundStyleE2EEES1N_S1R_JEEENS4_5SM1004TMEM4LOAD26SM100_TMEM_LOAD_32dp32b64xENS4_13SM90_TMA_LOADENS15_INS16_ILi2ELi4ELi3EEES19_NSW_INS5_IJS1A_S1P_EEENS5_IJS1P_SC_EEEEEEENS4_39AutoVectorizingCopyWithAssumedAlignmentILi128EEENS4_14SM90_TMA_STOREES27_S29_S29_EEEvvEEEEvNT_6ParamsE --------------------------
	.section	.nv.constant0._ZN7cutlass13device_kernelINS_4gemm6kernel13GemmUniversalIN4cute5tupleIJiiiiEEENS1_10collective13CollectiveMmaINS1_35MainloopSm100TmaUmmaWarpSpecializedILi3ELi2ELi2ENS5_IJNS4_1CILi2EEENSA_ILi1EEESC_EEEEENS5_IJNSA_ILi256EEESF_NSA_ILi32EEEEEENS_12float_e5m2_tENS5_IJlSC_lEEESI_SJ_NS4_8TiledMMAINS4_8MMA_AtomIJNS4_10MMA_TraitsINS4_25SM100_MMA_F8F6F4_2x1SM_SSEJSI_SI_fSF_SF_NS4_17integral_constantINS4_4UMMA5MajorELSQ_0EEESR_NSO_INSP_7ScaleInELSS_0EEEST_EEEEEENS4_6LayoutINS5_IJSC_SC_SC_EEENS5_IJNSA_ILi0EEESY_SY_EEEEENS5_IJNS4_10UnderscoreES11_S11_EEEEENS4_18SM100_TMA_2SM_LOADENS4_14ComposedLayoutINS4_7SwizzleILi1ELi4ELi3EEENS4_18smem_ptr_flag_bitsILi8EEENSW_INS5_IJNSA_ILi8EEESG_EEENS5_IJSG_SC_EEEEEEEvNS4_8identityES14_S1E_vS1F_EENS_8epilogue10collective18CollectiveEpilogueINS1H_23Sm100TmaWarpSpecializedILi4ELi2ELi64ELb0ELb0EEEJNS5_IJNSA_ILi128EEESF_SG_EEENS5_IJNSW_IS1M_SC_EENSW_INSA_ILi64EEESC_EEEEESI_SJ_SI_SJ_NS1H_6fusion15FusionCallbacksIS1L_NS1S_17LinearCombinationISI_fSI_fLNS_15FloatRoundStyleE2EEES1N_S1R_JEEENS4_5SM1004TMEM4LOAD26SM100_TMEM_LOAD_32dp32b64xENS4_13SM90_TMA_LOADENS15_INS16_ILi2ELi4ELi3EEES19_NSW_INS5_IJS1A_S1P_EEENS5_IJS1P_SC_EEEEEEENS4_39AutoVectorizingCopyWithAssumedAlignmentILi128EEENS4_14SM90_TMA_STOREES27_S29_S29_EEEvvEEEEvNT_6ParamsE,"a",@progbits
	.sectionflags	@""
	.align	4
.nv.constant0._ZN7cutlass13device_kernelINS_4gemm6kernel13GemmUniversalIN4cute5tupleIJiiiiEEENS1_10collective13CollectiveMmaINS1_35MainloopSm100TmaUmmaWarpSpecializedILi3ELi2ELi2ENS5_IJNS4_1CILi2EEENSA_ILi1EEESC_EEEEENS5_IJNSA_ILi256EEESF_NSA_ILi32EEEEEENS_12float_e5m2_tENS5_IJlSC_lEEESI_SJ_NS4_8TiledMMAINS4_8MMA_AtomIJNS4_10MMA_TraitsINS4_25SM100_MMA_F8F6F4_2x1SM_SSEJSI_SI_fSF_SF_NS4_17integral_constantINS4_4UMMA5MajorELSQ_0EEESR_NSO_INSP_7ScaleInELSS_0EEEST_EEEEEENS4_6LayoutINS5_IJSC_SC_SC_EEENS5_IJNSA_ILi0EEESY_SY_EEEEENS5_IJNS4_10UnderscoreES11_S11_EEEEENS4_18SM100_TMA_2SM_LOADENS4_14ComposedLayoutINS4_7SwizzleILi1ELi4ELi3EEENS4_18smem_ptr_flag_bitsILi8EEENSW_INS5_IJNSA_ILi8EEESG_EEENS5_IJSG_SC_EEEEEEEvNS4_8identityES14_S1E_vS1F_EENS_8epilogue10collective18CollectiveEpilogueINS1H_23Sm100TmaWarpSpecializedILi4ELi2ELi64ELb0ELb0EEEJNS5_IJNSA_ILi128EEESF_SG_EEENS5_IJNSW_IS1M_SC_EENSW_INSA_ILi64EEESC_EEEEESI_SJ_SI_SJ_NS1H_6fusion15FusionCallbacksIS1L_NS1S_17LinearCombinationISI_fSI_fLNS_15FloatRoundStyleE2EEES1N_S1R_JEEENS4_5SM1004TMEM4LOAD26SM100_TMEM_LOAD_32dp32b64xENS4_13SM90_TMA_LOADENS15_INS16_ILi2ELi4ELi3EEES19_NSW_INS5_IJS1A_S1P_EEENS5_IJS1P_SC_EEEEEEENS4_39AutoVectorizingCopyWithAssumedAlignmentILi128EEENS4_14SM90_TMA_STOREES27_S29_S29_EEEvvEEEEvNT_6ParamsE:
	.zero		2944


//--------------------- SYMBOLS --------------------------

	.type		.nv.reservedSmem.offset0,@object
	.size		.nv.reservedSmem.offset0,0x4
	.type		.nv.reservedSmem.cap,@object
	.size		.nv.reservedSmem.cap,0x4
	.type		__assertfail,@function
